def matmul_kernel(
    a_ptr,
    b_ptr,
    c_ptr,
    M,
    N,
    K,
    stride_am,
    stride_ak,
    stride_bk,
    stride_bn,
    stride_cm,
    stride_cn,
    BLOCK_M: tl.constexpr,
    BLOCK_N: tl.constexpr,
    BLOCK_K: tl.constexpr,
    GROUP_M: tl.constexpr,
):
    pid = tl.program_id(axis=0)
    num_pid_m = tl.cdiv(M, BLOCK_M)
    num_pid_n = tl.cdiv(N, BLOCK_N)
    num_pid_in_group = GROUP_M * num_pid_n
    group_id = pid // num_pid_in_group
    first_pid_m = group_id * GROUP_M
    group_size_m = min(num_pid_m - first_pid_m, GROUP_M)
    pid_m = first_pid_m + ((pid % num_pid_in_group) % group_size_m)
    pid_n = (pid % num_pid_in_group) // group_size_m

    offs_am = (pid_m * BLOCK_M + tl.arange(0, BLOCK_M)) % M
    offs_bn = (pid_n * BLOCK_N + tl.arange(0, BLOCK_N)) % N
    offs_k = tl.arange(0, BLOCK_K)
    a_ptrs = a_ptr + offs_am[:, None] * stride_am + offs_k[None, :] * stride_ak
    b_ptrs = b_ptr + offs_k[:, None] * stride_bk + offs_bn[None, :] * stride_bn

    acc = tl.zeros((BLOCK_M, BLOCK_N), dtype=tl.float32)
    for kk in range(0, tl.cdiv(K, BLOCK_K)):
        a = tl.load(a_ptrs, mask=offs_k[None, :] < K - kk * BLOCK_K, other=0.0)
        b = tl.load(b_ptrs, mask=offs_k[:, None] < K - kk * BLOCK_K, other=0.0)
        acc = tl.dot(a, b, acc)
        a_ptrs += BLOCK_K * stride_ak
        b_ptrs += BLOCK_K * stride_bk

    c = acc.to(c_ptr.dtype.element_ty)
    offs_cm = pid_m * BLOCK_M + tl.arange(0, BLOCK_M)
    offs_cn = pid_n * BLOCK_N + tl.arange(0, BLOCK_N)
    c_ptrs = c_ptr + offs_cm[:, None] * stride_cm + offs_cn[None, :] * stride_cn
    mask = (offs_cm[:, None] < M) & (offs_cn[None, :] < N)
    tl.store(c_ptrs, c, mask=mask)

# config = {"BLOCK_K": 32, "BLOCK_M": 64, "BLOCK_N": 64, "GROUP_M": 8, "arch": "sm_100", "dtype": "fp32", "num_ctas": 1, "num_stages": 3, "num_warps": 8}
# arch = sm_100


// ===== COMPILED SASS (sm_100a) =====

	.target	sm_100a

	.elftype	@"ET_EXEC"


//--------------------- .note.nv.tkinfo           --------------------------
	.section	.note.nv.tkinfo,"",@"SHT_NOTE"
	.sectionflags	@"SHF_NOTE_NV_TKINFO"
	.tkinfo
        /*0018*/ 	.word	0x00000081
        /*0030*/ 	.string	""
        /*0030*/ 	.string	"ptxas-blackwell"
        /*0030*/ 	.string	"Cuda compilation tools, release 12.9, V12.9.86"
        /*0030*/ 	.string	"Build cuda_12.9.r12.9/compiler.36037853_0"
        /*0030*/ 	.string	"-v  -suppress-debug-info  -lineinfo  -arch sm_100a "



//--------------------- .note.nv.cuver            --------------------------
	.section	.note.nv.cuver,"",@"SHT_NOTE"
	.sectionflags	@"SHF_NOTE_NV_CUVER"
        /*0018*/ 	.short	0x0001
        /*001a*/ 	.short	0x0064
        /*001c*/ 	.short	0x0001
        /*001e*/ 	.short	0x0000
        /*0020*/ 	.short	0x0001
        /*0022*/ 	.short	0x0000


//--------------------- .nv.info                  --------------------------
	.section	.nv.info,"",@"SHT_CUDA_INFO"
	.align	4


	//----- nvinfo : EIATTR_REGCOUNT
	.align		4
        /*0000*/ 	.byte	0x04, 0x2f
        /*0002*/ 	.short	(.L_4 - .L_3)
	.align		4
.L_3:
        /*0004*/ 	.word	index@(matmul_kernel)
        /*0008*/ 	.word	0x0000006c


	//----- nvinfo : EIATTR_FRAME_SIZE
	.align		4
.L_4:
        /*000c*/ 	.byte	0x04, 0x11
        /*000e*/ 	.short	(.L_6 - .L_5)
	.align		4
.L_5:
        /*0010*/ 	.word	index@($__internal_2_$__cuda_sm10x_tcgen05_guardrail_trap_unallocated_columns_being_dealloced)
        /*0014*/ 	.word	0x00000000


	//----- nvinfo : EIATTR_FRAME_SIZE
	.align		4
.L_6:
        /*0018*/ 	.byte	0x04, 0x11
        /*001a*/ 	.short	(.L_8 - .L_7)
	.align		4
.L_7:
        /*001c*/ 	.word	index@($__internal_1_$__cuda_sm10x_tcgen05_guardrail_trap_phase_invalid_during_alloc)
        /*0020*/ 	.word	0x00000000


	//----- nvinfo : EIATTR_FRAME_SIZE
	.align		4
.L_8:
        /*0024*/ 	.byte	0x04, 0x11
        /*0026*/ 	.short	(.L_10 - .L_9)
	.align		4
.L_9:
        /*0028*/ 	.word	index@($__internal_0_$__cuda_sm10x_tcgen05_guardrail_trap_col_being_dealloced_not_returned_by_alloc)
        /*002c*/ 	.word	0x00000000


	//----- nvinfo : EIATTR_FRAME_SIZE
	.align		4
.L_10:
        /*0030*/ 	.byte	0x04, 0x11
        /*0032*/ 	.short	(.L_12 - .L_11)
	.align		4
.L_11:
        /*0034*/ 	.word	index@(matmul_kernel)
        /*0038*/ 	.word	0x00000000


	//----- nvinfo : EIATTR_MIN_STACK_SIZE
	.align		4
.L_12:
        /*003c*/ 	.byte	0x04, 0x12
        /*003e*/ 	.short	(.L_14 - .L_13)
	.align		4
.L_13:
        /*0040*/ 	.word	index@(matmul_kernel)
        /*0044*/ 	.word	0x00000000
.L_14:


//--------------------- .nv.info.matmul_kernel    --------------------------
	.section	.nv.info.matmul_kernel,"",@"SHT_CUDA_INFO"
	.sectionflags	@""
	.align	4


	//----- nvinfo : EIATTR_CUDA_API_VERSION
	.align		4
        /*0000*/ 	.byte	0x04, 0x37
        /*0002*/ 	.short	(.L_16 - .L_15)
.L_15:
        /*0004*/ 	.word	0x00000081


	//----- nvinfo : EIATTR_KPARAM_INFO
	.align		4
.L_16:
        /*0008*/ 	.byte	0x04, 0x17
        /*000a*/ 	.short	(.L_18 - .L_17)
.L_17:
        /*000c*/ 	.word	0x00000000
        /*0010*/ 	.short	0x000d
        /*0012*/ 	.short	0x0048
        /*0014*/ 	.byte	0x00, 0xf4, 0x21, 0x00


	//----- nvinfo : EIATTR_KPARAM_INFO
	.align		4
.L_18:
        /*0018*/ 	.byte	0x04, 0x17
        /*001a*/ 	.short	(.L_20 - .L_19)
.L_19:
        /*001c*/ 	.word	0x00000000
        /*0020*/ 	.short	0x000c
        /*0022*/ 	.short	0x0040
        /*0024*/ 	.byte	0x00, 0xf4, 0x21, 0x00


	//----- nvinfo : EIATTR_KPARAM_INFO
	.align		4
.L_20:
        /*0028*/ 	.byte	0x04, 0x17
        /*002a*/ 	.short	(.L_22 - .L_21)
.L_21:
        /*002c*/ 	.word	0x00000000
        /*0030*/ 	.short	0x000b
        /*0032*/ 	.short	0x0038
        /*0034*/ 	.byte	0x00, 0xf0, 0x11, 0x00


	//----- nvinfo : EIATTR_KPARAM_INFO
	.align		4
.L_22:
        /*0038*/ 	.byte	0x04, 0x17
        /*003a*/ 	.short	(.L_24 - .L_23)
.L_23:
        /*003c*/ 	.word	0x00000000
        /*0040*/ 	.short	0x000a
        /*0042*/ 	.short	0x0034
        /*0044*/ 	.byte	0x00, 0xf0, 0x11, 0x00


	//----- nvinfo : EIATTR_KPARAM_INFO
	.align		4
.L_24:
        /*0048*/ 	.byte	0x04, 0x17
        /*004a*/ 	.short	(.L_26 - .L_25)
.L_25:
        /*004c*/ 	.word	0x00000000
        /*0050*/ 	.short	0x0009
        /*0052*/ 	.short	0x0030
        /*0054*/ 	.byte	0x00, 0xf0, 0x11, 0x00


	//----- nvinfo : EIATTR_KPARAM_INFO
	.align		4
.L_26:
        /*0058*/ 	.byte	0x04, 0x17
        /*005a*/ 	.short	(.L_28 - .L_27)
.L_27:
        /*005c*/ 	.word	0x00000000
        /*0060*/ 	.short	0x0008
        /*0062*/ 	.short	0x002c
        /*0064*/ 	.byte	0x00, 0xf0, 0x11, 0x00


	//----- nvinfo : EIATTR_KPARAM_INFO
	.align		4
.L_28:
        /*0068*/ 	.byte	0x04, 0x17
        /*006a*/ 	.short	(.L_30 - .L_29)
.L_29:
        /*006c*/ 	.word	0x00000000
        /*0070*/ 	.short	0x0007
        /*0072*/ 	.short	0x0028
        /*0074*/ 	.byte	0x00, 0xf0, 0x11, 0x00


	//----- nvinfo : EIATTR_KPARAM_INFO
	.align		4
.L_30:
        /*0078*/ 	.byte	0x04, 0x17
        /*007a*/ 	.short	(.L_32 - .L_31)
.L_31:
        /*007c*/ 	.word	0x00000000
        /*0080*/ 	.short	0x0006
        /*0082*/ 	.short	0x0024
        /*0084*/ 	.byte	0x00, 0xf0, 0x11, 0x00


	//----- nvinfo : EIATTR_KPARAM_INFO
	.align		4
.L_32:
        /*0088*/ 	.byte	0x04, 0x17
        /*008a*/ 	.short	(.L_34 - .L_33)
.L_33:
        /*008c*/ 	.word	0x00000000
        /*0090*/ 	.short	0x0005
        /*0092*/ 	.short	0x0020
        /*0094*/ 	.byte	0x00, 0xf0, 0x11, 0x00


	//----- nvinfo : EIATTR_KPARAM_INFO
	.align		4
.L_34:
        /*0098*/ 	.byte	0x04, 0x17
        /*009a*/ 	.short	(.L_36 - .L_35)
.L_35:
        /*009c*/ 	.word	0x00000000
        /*00a0*/ 	.short	0x0004
        /*00a2*/ 	.short	0x001c
        /*00a4*/ 	.byte	0x00, 0xf0, 0x11, 0x00


	//----- nvinfo : EIATTR_KPARAM_INFO
	.align		4
.L_36:
        /*00a8*/ 	.byte	0x04, 0x17
        /*00aa*/ 	.short	(.L_38 - .L_37)
.L_37:
        /*00ac*/ 	.word	0x00000000
        /*00b0*/ 	.short	0x0003
        /*00b2*/ 	.short	0x0018
        /*00b4*/ 	.byte	0x00, 0xf0, 0x11, 0x00


	//----- nvinfo : EIATTR_KPARAM_INFO
	.align		4
.L_38:
        /*00b8*/ 	.byte	0x04, 0x17
        /*00ba*/ 	.short	(.L_40 - .L_39)
.L_39:
        /*00bc*/ 	.word	0x00000000
        /*00c0*/ 	.short	0x0002
        /*00c2*/ 	.short	0x0010
        /*00c4*/ 	.byte	0x00, 0xf4, 0x21, 0x00


	//----- nvinfo : EIATTR_KPARAM_INFO
	.align		4
.L_40:
        /*00c8*/ 	.byte	0x04, 0x17
        /*00ca*/ 	.short	(.L_42 - .L_41)
.L_41:
        /*00cc*/ 	.word	0x00000000
        /*00d0*/ 	.short	0x0001
        /*00d2*/ 	.short	0x0008
        /*00d4*/ 	.byte	0x00, 0xf4, 0x21, 0x00


	//----- nvinfo : EIATTR_KPARAM_INFO
	.align		4
.L_42:
        /*00d8*/ 	.byte	0x04, 0x17
        /*00da*/ 	.short	(.L_44 - .L_43)
.L_43:
        /*00dc*/ 	.word	0x00000000
        /*00e0*/ 	.short	0x0000
        /*00e2*/ 	.short	0x0000
        /*00e4*/ 	.byte	0x00, 0xf4, 0x21, 0x00


	//----- nvinfo : EIATTR_AT_ENTRY_FRAGMENTS
	.align		4
.L_44:
        /*00e8*/ 	.byte	0x04, 0x4f
        /*00ea*/ 	.short	(.L_46 - .L_45)


	//   ....[0]....
.L_45:
        /*00ec*/ 	.word	0x00000004


	//----- nvinfo : EIATTR_RESERVED_SMEM_USED
	.align		4
.L_46:
        /*00f0*/ 	.byte	0x01, 0x41
	.zero		2


	//----- nvinfo : EIATTR_SPARSE_MMA_MASK
	.align		4
        /*00f4*/ 	.byte	0x03, 0x50
        /*00f6*/ 	.short	0x0000


	//----- nvinfo : EIATTR_TCGEN05_1CTA_USED
	.align		4
        /*00f8*/ 	.byte	0x01, 0x51
	.zero		2


	//----- nvinfo : EIATTR_MAXREG_COUNT
	.align		4
        /*00fc*/ 	.byte	0x03, 0x1b
        /*00fe*/ 	.short	0x00ff


	//----- nvinfo : EIATTR_NUM_BARRIERS
	.align		4
        /*0100*/ 	.byte	0x02, 0x4c
        /*0102*/ 	.byte	0x01
	.zero		1


	//----- nvinfo : EIATTR_INT_WARP_WIDE_INSTR_OFFSETS
	.align		4
        /*0104*/ 	.byte	0x04, 0x31
        /*0106*/ 	.short	(.L_48 - .L_47)


	//   ....[0]....
.L_47:
        /*0108*/ 	.word	0x00001680


	//   ....[1]....
        /*010c*/ 	.word	0x000016c0


	//   ....[2]....
        /*0110*/ 	.word	0x00001740


	//   ....[3]....
        /*0114*/ 	.word	0x000044b0


	//   ....[4]....
        /*0118*/ 	.word	0x00004500


	//----- nvinfo : EIATTR_COOP_GROUP_MASK_REGIDS
	.align		4
.L_48:
        /*011c*/ 	.byte	0x04, 0x29
        /*011e*/ 	.short	(.L_50 - .L_49)


	//   ....[0]....
.L_49:
        /*0120*/ 	.word	0xffffffff


	//   ....[1]....
        /*0124*/ 	.word	0xffffffff


	//   ....[2]....
        /*0128*/ 	.word	0xffffffff


	//   ....[3]....
        /*012c*/ 	.word	0xffffffff


	//----- nvinfo : EIATTR_COOP_GROUP_INSTR_OFFSETS
	.align		4
.L_50:
        /*0130*/ 	.byte	0x04, 0x28
        /*0132*/ 	.short	(.L_52 - .L_51)


	//   ....[0]....
.L_51:
        /*0134*/ 	.word	0x00000060


	//   ....[1]....
        /*0138*/ 	.word	0x00000320


	//   ....[2]....
        /*013c*/ 	.word	0x00004340


	//   ....[3]....
        /*0140*/ 	.word	0x000045b0


	//----- nvinfo : EIATTR_VRC_CTA_INIT_COUNT
	.align		4
.L_52:
        /*0144*/ 	.byte	0x02, 0x4a
        /*0146*/ 	.byte	0x80
	.zero		1


	//----- nvinfo : EIATTR_MBARRIER_INSTR_OFFSETS
	.align		4
        /*0148*/ 	.byte	0x04, 0x39
        /*014a*/ 	.short	(.L_54 - .L_53)


	//   ....[0]....
.L_53:
        /*014c*/ 	.word	0x000018a0
        /*0150*/ 	.word	0x000000ff
        /*0154*/ 	.word	0x00000000
        /*0158*/ 	.short	0x0100
        /*015a*/ 	.byte	0x0c
	.zero		1


	//   ....[1]....
        /*015c*/ 	.word	0x00001910
        /*0160*/ 	.word	0x000000ff
        /*0164*/ 	.word	0x0000c008
        /*0168*/ 	.short	0x0100
        /*016a*/ 	.byte	0x0a
	.zero		1


	//   ....[2]....
        /*016c*/ 	.word	0x00003200
        /*0170*/ 	.word	0x000000ff
        /*0174*/ 	.word	0x00000000
        /*0178*/ 	.short	0x010a
        /*017a*/ 	.byte	0x0d
	.zero		1


	//   ....[3]....
        /*017c*/ 	.word	0x000039d0
        /*0180*/ 	.word	0x000000ff
        /*0184*/ 	.word	0x00000000
        /*0188*/ 	.short	0x010a
        /*018a*/ 	.byte	0x0c
	.zero		1


	//   ....[4]....
        /*018c*/ 	.word	0x00003b10
        /*0190*/ 	.word	0x000000ff
        /*0194*/ 	.word	0x0000c000
        /*0198*/ 	.short	0x0108
        /*019a*/ 	.byte	0x0a
	.zero		1


	//   ....[5]....
        /*019c*/ 	.word	0x00003b60
        /*01a0*/ 	.word	0x000000ff
        /*01a4*/ 	.word	0x0000c008
        /*01a8*/ 	.short	0x0108
        /*01aa*/ 	.byte	0x0a
	.zero		1


	//   ....[6]....
        /*01ac*/ 	.word	0x000045d0
        /*01b0*/ 	.word	0x000000ff
        /*01b4*/ 	.word	0x00000000
        /*01b8*/ 	.short	0x010a
        /*01ba*/ 	.byte	0x0d
	.zero		1


	//   ....[7]....
        /*01bc*/ 	.word	0x00004600
        /*01c0*/ 	.word	0x000000ff
        /*01c4*/ 	.word	0x00000000
        /*01c8*/ 	.short	0x010a
        /*01ca*/ 	.byte	0x0c
	.zero		1


	//----- nvinfo : EIATTR_NUM_MBARRIERS
	.align		4
.L_54:
        /*01cc*/ 	.byte	0x03, 0x38
        /*01ce*/ 	.short	0x0002


	//----- nvinfo : EIATTR_EXIT_INSTR_OFFSETS
	.align		4
        /*01d0*/ 	.byte	0x04, 0x1c
        /*01d2*/ 	.short	(.L_56 - .L_55)


	//   ....[0]....
.L_55:
        /*01d4*/ 	.word	0x000045c0


	//----- nvinfo : EIATTR_REQNTID
	.align		4
.L_56:
        /*01d8*/ 	.byte	0x04, 0x10
        /*01da*/ 	.short	(.L_58 - .L_57)
.L_57:
        /*01dc*/ 	.word	0x00000100
        /*01e0*/ 	.word	0x00000001
        /*01e4*/ 	.word	0x00000001


	//----- nvinfo : EIATTR_CRS_STACK_SIZE
	.align		4
.L_58:
        /*01e8*/ 	.byte	0x04, 0x1e
        /*01ea*/ 	.short	(.L_60 - .L_59)
.L_59:
        /*01ec*/ 	.word	0x00000000


	//----- nvinfo : EIATTR_CBANK_PARAM_SIZE
	.align		4
.L_60:
        /*01f0*/ 	.byte	0x03, 0x19
        /*01f2*/ 	.short	0x0050


	//----- nvinfo : EIATTR_PARAM_CBANK
	.align		4
        /*01f4*/ 	.byte	0x04, 0x0a
        /*01f6*/ 	.short	(.L_62 - .L_61)
	.align		4
.L_61:
        /*01f8*/ 	.word	index@(.nv.constant0.matmul_kernel)
        /*01fc*/ 	.short	0x0380
        /*01fe*/ 	.short	0x0050


	//----- nvinfo : EIATTR_SW_WAR
	.align		4
.L_62:
        /*0200*/ 	.byte	0x04, 0x36
        /*0202*/ 	.short	(.L_64 - .L_63)
.L_63:
        /*0204*/ 	.word	0x00000008
.L_64:


//--------------------- .nv.compat                --------------------------
	.section	.nv.compat,"",@"SHT_CUDA_COMPAT_INFO"
	.align	4
        /*0000*/ 	.byte	0x02, 0x02, 0x02, 0x00, 0x02, 0x05, 0x05, 0x00, 0x02, 0x03, 0x00, 0x00, 0x02, 0x06, 0x01, 0x00


//--------------------- .nv.callgraph             --------------------------
	.section	.nv.callgraph,"",@"SHT_CUDA_CALLGRAPH"
	.align	4
	.sectionentsize	8
	.align		4
        /*0000*/ 	.word	0x00000000
	.align		4
        /*0004*/ 	.word	0xffffffff
	.align		4
        /*0008*/ 	.word	0x00000000
	.align		4
        /*000c*/ 	.word	0xfffffffe
	.align		4
        /*0010*/ 	.word	0x00000000
	.align		4
        /*0014*/ 	.word	0xfffffffd
	.align		4
        /*0018*/ 	.word	0x00000000
	.align		4
        /*001c*/ 	.word	0xfffffffc


//--------------------- .text.matmul_kernel       --------------------------
	.section	.text.matmul_kernel,"ax",@progbits
	.align	128
        .global         matmul_kernel
        .type           matmul_kernel,@function
        .size           matmul_kernel,(.L_x_20 - matmul_kernel)
        .other          matmul_kernel,@"STO_CUDA_ENTRY STV_DEFAULT"
matmul_kernel:
.text.matmul_kernel:
[----:B------:R-:W1:Y:S01]  /*0000*/  LDC R1, c[0x0][0x37c] ;  /* 0x0000df00ff017b82 */ /* 0x000e620000000800 */
[----:B------:R-:W2:Y:S02]  /*0010*/  S2R R68, SR_TID.X ;  /* 0x0000000000447919 */ /* 0x000ea40000002100 */
[----:B--2---:R-:W-:-:S04]  /*0020*/  ISETP.GE.U32.AND P0, PT, R68, 0x20, PT ;  /* 0x000000204400780c */ /* 0x004fc80003f06070 */
[----:B------:R-:W-:-:S09]  /*0030*/  P2R R0, PR, RZ, 0x1 ;  /* 0x00000001ff007803 */ /* 0x000fd20000000000 */
[----:B------:R-:W-:Y:S05]  /*0040*/  @P0 BRA `(.L_x_0) ;  /* 0x0000000000b80947 */ /* 0x000fea0003800000 */
[----:B------:R-:W2:Y:S01]  /*0050*/  S2UR UR6, SR_CgaCtaId ;  /* 0x00000000000679c3 */ /* 0x000ea20000008800 */
[----:B------:R-:W-:Y:S01]  /*0060*/  NOP ;  /* 0x0000000000007918 */ /* 0x000fe20000000000 */
[----:B------:R-:W-:Y:S02]  /*0070*/  UMOV UR4, 0x40 ;  /* 0x0000004000047882 */ /* 0x000fe40000000000 */
[----:B--2---:R-:W-:-:S09]  /*0080*/  ULEA UR4, UR6, UR4, 0x18 ;  /* 0x0000000406047291 */ /* 0x004fd2000f8ec0ff */
[----:B------:R-:W2:Y:S01]  /*0090*/  LDS.U8 R0, [UR4] ;  /* 0x00000004ff007984 */ /* 0x000ea20008000000 */
[----:B------:R-:W-:Y:S02]  /*00a0*/  UMOV UR4, 0x400 ;  /* 0x0000040000047882 */ /* 0x000fe40000000000 */
[----:B------:R-:W-:Y:S01]  /*00b0*/  ULEA UR4, UR6, UR4, 0x18 ;  /* 0x0000000406047291 */ /* 0x000fe2000f8ec0ff */
[----:B--2---:R-:W-:-:S13]  /*00c0*/  ISETP.NE.AND P0, PT, R0, RZ, PT ;  /* 0x000000ff0000720c */ /* 0x004fda0003f05270 */
[----:B------:R-:W-:Y:S05]  /*00d0*/  @P0 BRA `(.L_x_1) ;  /* 0x00000000007c0947 */ /* 0x000fea0003800000 */
[----:B------:R-:W-:-:S13]  /*00e0*/  ELECT P0, URZ, PT ;  /* 0x0000000000ff782f */ /* 0x000fda0003800000 */
[----:B------:R-:W-:Y:S05]  /*00f0*/  @!P0 BRA `(.L_x_2) ;  /* 0x0000000000848947 */ /* 0x000fea0003800000 */
[----:B------:R-:W-:Y:S01]  /*0100*/  UMOV UR5, 0x2 ;  /* 0x0000000200057882 */ /* 0x000fe20000000000 */
[----:B------:R-:W-:Y:S02]  /*0110*/  IMAD.MOV.U32 R4, RZ, RZ, 0x1 ;  /* 0x00000001ff047424 */ /* 0x000fe400078e00ff */
[----:B------:R-:W-:Y:S02]  /*0120*/  IMAD.MOV.U32 R5, RZ, RZ, 0x3 ;  /* 0x00000003ff057424 */ /* 0x000fe400078e00ff */
[----:B------:R-:W-:Y:S04]  /*0130*/  DEPBAR.LE SB2, 0x36 ;  /* 0x0000ad800000791a */ /* 0x000fe80000000000 */
[----:B------:R-:W2:Y:S02]  /*0140*/  UTCATOMSWS.FIND_AND_SET.ALIGN UP0, UR5, UR5 ;  /* 0x00000005000575e3 */ /* 0x000ea40008000800 */
[----:B--2---:R-:W-:-:S04]  /*0150*/  PLOP3.LUT P0, PT, PT, PT, UP0, 0x80, 0x8 ;  /* 0x000000000008781c */ /* 0x004fc80003f0f008 */
[----:B------:R-:W-:-:S04]  /*0160*/  SEL R0, RZ, 0xffffffff, !P0 ;  /* 0xffffffffff007807 */ /* 0x000fc80004000000 */
[----:B------:R-:W-:Y:S01]  /*0170*/  ISETP.NE.AND P0, PT, R0, RZ, PT ;  /* 0x000000ff0000720c */ /* 0x000fe20003f05270 */
[----:B------:R-:W-:-:S12]  /*0180*/  IMAD.U32 R0, RZ, RZ, UR5 ;  /* 0x00000005ff007e24 */ /* 0x000fd8000f8e00ff */
[----:B------:R-:W-:Y:S05]  /*0190*/  @P0 BRA `(.L_x_3) ;  /* 0x0000000000240947 */ /* 0x000fea0003800000 */
.L_x_4:
[----:B------:R-:W-:Y:S05]  /*01a0*/  NANOSLEEP 0x64 ;  /* 0x000000640000795d */ /* 0x000fea0003800000 */
[----:B------:R-:W-:-:S05]  /*01b0*/  UMOV UR5, 0x2 ;  /* 0x0000000200057882 */ /* 0x000fca0000000000 */
[----:B------:R-:W-:Y:S04]  /*01c0*/  DEPBAR.LE SB2, 0x36 ;  /* 0x0000ad800000791a */ /* 0x000fe80000000000 */
[----:B------:R-:W2:Y:S02]  /*01d0*/  UTCATOMSWS.FIND_AND_SET.ALIGN UP0, UR5, UR5 ;  /* 0x00000005000575e3 */ /* 0x000ea40008000800 */
[----:B--2---:R-:W-:-:S04]  /*01e0*/  PLOP3.LUT P0, PT, PT, PT, UP0, 0x80, 0x8 ;  /* 0x000000000008781c */ /* 0x004fc80003f0f008 */
[----:B------:R-:W-:-:S04]  /*01f0*/  SEL R0, RZ, 0xffffffff, !P0 ;  /* 0xffffffffff007807 */ /* 0x000fc80004000000 */
[----:B------:R-:W-:Y:S01]  /*0200*/  ISETP.NE.AND P0, PT, R0, RZ, PT ;  /* 0x000000ff0000720c */ /* 0x000fe20003f05270 */
[----:B------:R-:W-:-:S12]  /*0210*/  IMAD.U32 R0, RZ, RZ, UR5 ;  /* 0x00000005ff007e24 */ /* 0x000fd8000f8e00ff */
[----:B------:R-:W-:Y:S05]  /*0220*/  @!P0 BRA `(.L_x_4) ;  /* 0xfffffffc00dc8947 */ /* 0x000fea000383ffff */
.L_x_3:
[C---:B------:R-:W-:Y:S01]  /*0230*/  VIADD R3, R0.reuse, 0x10 ;  /* 0x0000001000037836 */ /* 0x040fe20000000000 */
[----:B------:R-:W-:Y:S01]  /*0240*/  UMOV UR5, 0x50 ;  /* 0x0000005000057882 */ /* 0x000fe20000000000 */
[----:B------:R-:W-:Y:S01]  /*0250*/  SHF.L.U32 R2, R5, R0, RZ ;  /* 0x0000000005027219 */ /* 0x000fe200000006ff */
[----:B------:R-:W-:Y:S01]  /*0260*/  ULEA UR5, UR6, UR5, 0x18 ;  /* 0x0000000506057291 */ /* 0x000fe2000f8ec0ff */
[----:B------:R-:W-:Y:S01]  /*0270*/  IMAD.SHL.U32 R0, R0, 0x20, RZ ;  /* 0x0000002000007824 */ /* 0x000fe200078e00ff */
[----:B------:R-:W-:-:S04]  /*0280*/  SHF.L.U32 R3, R4, R3, RZ ;  /* 0x0000000304037219 */ /* 0x000fc800000006ff */
[----:B------:R-:W-:-:S05]  /*0290*/  LOP3.LUT R2, R3, R2, RZ, 0xfc, !PT ;  /* 0x0000000203027212 */ /* 0x000fca00078efcff */
[----:B------:R2:W-:Y:S04]  /*02a0*/  ATOMS.OR RZ, [UR5], R2 ;  /* 0x00000002ffff798c */ /* 0x0005e8000b000005 */
[----:B------:R2:W-:Y:S01]  /*02b0*/  STS [UR4], R0 ;  /* 0x00000000ff007988 */ /* 0x0005e20008000804 */
[----:B------:R-:W-:Y:S05]  /*02c0*/  BRA `(.L_x_2) ;  /* 0x0000000000107947 */ /* 0x000fea0003800000 */
.L_x_1:
[----:B------:R-:W-:Y:S01]  /*02d0*/  IMAD.MOV.U32 R0, RZ, RZ, -0x1 ;  /* 0xffffffffff007424 */ /* 0x000fe200078e00ff */
[----:B------:R-:W-:-:S04]  /*02e0*/  MOV R2, 0x310 ;  /* 0x0000031000027802 */ /* 0x000fc80000000f00 */
[----:B------:R2:W-:Y:S03]  /*02f0*/  STS [UR4], R0 ;  /* 0x00000000ff007988 */ /* 0x0005e60008000804 */
[----:B-12---:R-:W-:Y:S05]  /*0300*/  CALL.REL.NOINC `($__internal_1_$__cuda_sm10x_tcgen05_guardrail_trap_phase_invalid_during_alloc) ;  /* 0x0000004000d47944 */ /* 0x006fea0003c00000 */
.L_x_2:
[----:B------:R-:W-:Y:S05]  /*0310*/  WARPSYNC.ALL ;  /* 0x0000000000007948 */ /* 0x000fea0003800000 */
[----:B------:R-:W-:Y:S01]  /*0320*/  NOP ;  /* 0x0000000000007918 */ /* 0x000fe20000000000 */
.L_x_0:
[----:B------:R-:W3:Y:S01]  /*0330*/  LDC.64 R10, c[0x0][0x398] ;  /* 0x0000e600ff0a7b82 */ /* 0x000ee20000000a00 */
[----:B------:R-:W4:Y:S01]  /*0340*/  S2R R5, SR_CTAID.X ;  /* 0x0000000000057919 */ /* 0x000f220000002500 */
[----:B------:R-:W5:Y:S01]  /*0350*/  LDCU UR4, c[0x0][0x3a4] ;  /* 0x00007480ff0477ac */ /* 0x000f620008000800 */
[----:B------:R-:W-:Y:S02]  /*0360*/  SHF.R.U32.HI R29, RZ, 0x6, R68 ;  /* 0x00000006ff1d7819 */ /* 0x000fe40000011644 */
[C---:B------:R-:W-:Y:S01]  /*0370*/  LOP3.LUT R72, R68.reuse, 0x1f, RZ, 0xc0, !PT ;  /* 0x0000001f44487812 */ /* 0x040fe200078ec0ff */
[----:B------:R-:W2:Y:S01]  /*0380*/  LDCU.128 UR12, c[0x0][0x380] ;  /* 0x00007000ff0c77ac */ /* 0x000ea20008000c00 */
[----:B------:R-:W-:Y:S01]  /*0390*/  SGXT.U32 R29, R29, 0x2 ;  /* 0x000000021d1d781a */ /* 0x000fe20000000000 */
[----:B------:R-:W1:Y:S01]  /*03a0*/  LDC R71, c[0x0][0x3a0] ;  /* 0x0000e800ff477b82 */ /* 0x000e620000000800 */
[----:B------:R-:W-:Y:S01]  /*03b0*/  ISETP.GE.U32.AND P6, PT, R68, 0x20, PT ;  /* 0x000000204400780c */ /* 0x000fe20003fc6070 */
[----:B------:R-:W-:Y:S01]  /*03c0*/  UMOV UR10, 0x400 ;  /* 0x00000400000a7882 */ /* 0x000fe20000000000 */
[C---:B------:R-:W-:Y:S01]  /*03d0*/  LOP3.LUT R62, R29.reuse, 0x4, RZ, 0xfc, !PT ;  /* 0x000000041d3e7812 */ /* 0x040fe200078efcff */
[----:B------:R-:W1:Y:S01]  /*03e0*/  LDCU UR11, c[0x0][0x3b0] ;  /* 0x00007600ff0b77ac */ /* 0x000e620008000800 */
[----:B------:R-:W-:-:S02]  /*03f0*/  LOP3.LUT R60, R29, 0x8, RZ, 0xfc, !PT ;  /* 0x000000081d3c7812 */ /* 0x000fc400078efcff */
[----:B------:R-:W-:Y:S01]  /*0400*/  LOP3.LUT R51, R29, 0xc, RZ, 0xfc, !PT ;  /* 0x0000000c1d337812 */ /* 0x000fe200078efcff */
[----:B------:R-:W1:Y:S01]  /*0410*/  S2UR UR6, SR_CgaCtaId ;  /* 0x00000000000679c3 */ /* 0x000e620000008800 */
[C---:B------:R-:W-:Y:S01]  /*0420*/  LOP3.LUT R50, R68.reuse, 0xc0, RZ, 0xc0, !PT ;  /* 0x000000c044327812 */ /* 0x040fe200078ec0ff */
[----:B------:R-:W1:Y:S01]  /*0430*/  LDCU.64 UR20, c[0x0][0x358] ;  /* 0x00006b00ff1477ac */ /* 0x000e620008000a00 */
[----:B------:R-:W-:Y:S01]  /*0440*/  LOP3.LUT R31, R68, 0xff, RZ, 0xc0, !PT ;  /* 0x000000ff441f7812 */ /* 0x000fe200078ec0ff */
[----:B------:R-:W-:Y:S01]  /*0450*/  UMOV UR8, 0x1 ;  /* 0x0000000100087882 */ /* 0x000fe20000000000 */
[----:B--23--:R-:W-:Y:S01]  /*0460*/  VIADD R0, R11, 0x3f ;  /* 0x0000003f0b007836 */ /* 0x00cfe20000000000 */
[----:B------:R-:W-:Y:S02]  /*0470*/  IABS R17, R11 ;  /* 0x0000000b00117213 */ /* 0x000fe40000000000 */
[----:B------:R-:W2:Y:S01]  /*0480*/  LDC.64 R38, c[0x0][0x3a8] ;  /* 0x0000ea00ff267b82 */ /* 0x000ea20000000a00 */
[----:B------:R-:W-:-:S02]  /*0490*/  IABS R15, R10 ;  /* 0x0000000a000f7213 */ /* 0x000fc40000000000 */
[----:B------:R-:W-:-:S05]  /*04a0*/  SHF.R.S32.HI R3, RZ, 0x1f, R0 ;  /* 0x0000001fff037819 */ /* 0x000fca0000011400 */
[----:B------:R-:W-:Y:S01]  /*04b0*/  BAR.SYNC.DEFER_BLOCKING 0x0 ;  /* 0x0000000000007b1d */ /* 0x000fe20000010000 */
[----:B------:R-:W-:Y:S01]  /*04c0*/  ISETP.NE.AND P3, PT, R10, RZ, PT ;  /* 0x000000ff0a00720c */ /* 0x000fe20003f65270 */
[----:B-1----:R-:W-:Y:S01]  /*04d0*/  VIADD R66, R71, 0x1f ;  /* 0x0000001f47427836 */ /* 0x002fe20000000000 */
[----:B------:R-:W-:Y:S02]  /*04e0*/  LEA.HI R3, R3, R0, RZ, 0x6 ;  /* 0x0000000003037211 */ /* 0x000fe400078f30ff */
[----:B----4-:R-:W-:Y:S02]  /*04f0*/  IABS R8, R5 ;  /* 0x0000000500087213 */ /* 0x010fe40000000000 */
[----:B------:R-:W-:Y:S01]  /*0500*/  SHF.R.S32.HI R3, RZ, 0x6, R3 ;  /* 0x00000006ff037819 */ /* 0x000fe20000011403 */
[----:B------:R-:W-:-:S04]  /*0510*/  ULEA UR10, UR6, UR10, 0x18 ;  /* 0x0000000a060a7291 */ /* 0x000fc8000f8ec0ff */
[----:B------:R-:W-:-:S05]  /*0520*/  IMAD.SHL.U32 R4, R3, 0x8, RZ ;  /* 0x0000000803047824 */ /* 0x000fca00078e00ff */
[-C--:B------:R-:W-:Y:S02]  /*0530*/  IABS R7, R4.reuse ;  /* 0x0000000400077213 */ /* 0x080fe40000000000 */
[----:B------:R-:W-:Y:S01]  /*0540*/  IABS R12, R4 ;  /* 0x00000004000c7213 */ /* 0x000fe20000000000 */
[----:B--2---:R-:W-:Y:S01]  /*0550*/  IMAD R69, R29, R38, RZ ;  /* 0x000000261d457224 */ /* 0x004fe200078e02ff */
[----:B------:R-:W1:Y:S01]  /*0560*/  I2F.RP R0, R7 ;  /* 0x0000000700007306 */ /* 0x000e620000209400 */
[----:B------:R-:W-:Y:S01]  /*0570*/  IMAD R70, R72, R39, RZ ;  /* 0x0000002748467224 */ /* 0x000fe200078e02ff */
[----:B------:R-:W2:Y:S01]  /*0580*/  LDS R27, [UR10] ;  /* 0x0000000aff1b7984 */ /* 0x000ea20008000800 */
[----:B------:R-:W-:-:S04]  /*0590*/  IMAD R67, R38, 0x4, R69 ;  /* 0x0000000426437824 */ /* 0x000fc800078e0245 */
[----:B------:R-:W-:-:S04]  /*05a0*/  IMAD R65, R38, 0x4, R67 ;  /* 0x0000000426417824 */ /* 0x000fc800078e0243 */
[C---:B------:R-:W-:Y:S01]  /*05b0*/  IMAD R63, R38.reuse, 0x4, R65 ;  /* 0x00000004263f7824 */ /* 0x040fe200078e0241 */
[----:B-1----:R-:W1:Y:S03]  /*05c0*/  MUFU.RCP R0, R0 ;  /* 0x0000000000007308 */ /* 0x002e660000001000 */
[----:B------:R-:W-:-:S04]  /*05d0*/  IMAD R61, R38, 0x4, R63 ;  /* 0x00000004263d7824 */ /* 0x000fc800078e023f */
[----:B------:R-:W-:-:S04]  /*05e0*/  IMAD R59, R38, 0x4, R61 ;  /* 0x00000004263b7824 */ /* 0x000fc800078e023d */
[----:B------:R-:W-:-:S04]  /*05f0*/  IMAD R53, R38, 0x4, R59 ;  /* 0x0000000426357824 */ /* 0x000fc800078e023b */
[----:B------:R-:W-:Y:S02]  /*0600*/  IMAD R52, R38, 0x4, R53 ;  /* 0x0000000426347824 */ /* 0x000fe400078e0235 */
[----:B-1----:R-:W-:Y:S02]  /*0610*/  VIADD R2, R0, 0xffffffe ;  /* 0x0ffffffe00027836 */ /* 0x002fe40000000000 */
[----:B------:R-:W-:Y:S02]  /*0620*/  IMAD.MOV R0, RZ, RZ, -R12 ;  /* 0x000000ffff007224 */ /* 0x000fe400078e0a0c */
[----:B------:R1:W3:Y:S01]  /*0630*/  F2I.FTZ.U32.TRUNC.NTZ R3, R2 ;  /* 0x0000000200037305 */ /* 0x0002e2000021f000 */
[----:B--2---:R-:W-:Y:S01]  /*0640*/  R2UR UR22, R27 ;  /* 0x000000001b1672ca */ /* 0x004fe200000e0000 */
[----:B-1----:R-:W-:Y:S02]  /*0650*/  IMAD.MOV.U32 R2, RZ, RZ, RZ ;  /* 0x000000ffff027224 */ /* 0x002fe400078e00ff */
[----:B---3--:R-:W-:-:S04]  /*0660*/  IMAD.MOV R6, RZ, RZ, -R3 ;  /* 0x000000ffff067224 */ /* 0x008fc800078e0a03 */
[----:B------:R-:W-:Y:S02]  /*0670*/  IMAD R9, R6, R7, RZ ;  /* 0x0000000706097224 */ /* 0x000fe400078e02ff */
[----:B------:R-:W-:Y:S02]  /*0680*/  IMAD.MOV.U32 R6, RZ, RZ, R8 ;  /* 0x000000ffff067224 */ /* 0x000fe400078e0008 */
[----:B------:R-:W-:-:S06]  /*0690*/  IMAD.HI.U32 R3, R3, R9, R2 ;  /* 0x0000000903037227 */ /* 0x000fcc00078e0002 */
[----:B------:R-:W-:-:S04]  /*06a0*/  IMAD.HI.U32 R3, R3, R6, RZ ;  /* 0x0000000603037227 */ /* 0x000fc800078e00ff */
[----:B------:R-:W-:Y:S01]  /*06b0*/  IMAD R0, R3, R0, R6 ;  /* 0x0000000003007224 */ /* 0x000fe200078e0206 */
[----:B------:R-:W-:Y:S04]  /*06c0*/  BAR.SYNC.DEFER_BLOCKING 0x0 ;  /* 0x0000000000007b1d */ /* 0x000fe80000010000 */
[----:B------:R-:W-:-:S13]  /*06d0*/  ISETP.GT.U32.AND P1, PT, R7, R0, PT ;  /* 0x000000000700720c */ /* 0x000fda0003f24070 */
[----:B------:R-:W-:Y:S02]  /*06e0*/  @!P1 IMAD.IADD R0, R0, 0x1, -R7 ;  /* 0x0000000100009824 */ /* 0x000fe400078e0a07 */
[----:B------:R-:W-:Y:S01]  /*06f0*/  @!P1 VIADD R3, R3, 0x1 ;  /* 0x0000000103039836 */ /* 0x000fe20000000000 */
[----:B------:R-:W-:Y:S02]  /*0700*/  ISETP.NE.AND P1, PT, R4, RZ, PT ;  /* 0x000000ff0400720c */ /* 0x000fe40003f25270 */
[----:B------:R-:W-:Y:S02]  /*0710*/  ISETP.GE.U32.AND P0, PT, R0, R7, PT ;  /* 0x000000070000720c */ /* 0x000fe40003f06070 */
[----:B------:R-:W-:-:S04]  /*0720*/  LOP3.LUT R0, R5, R4, RZ, 0x3c, !PT ;  /* 0x0000000405007212 */ /* 0x000fc800078e3cff */
[----:B------:R-:W-:Y:S01]  /*0730*/  ISETP.GE.AND P2, PT, R0, RZ, PT ;  /* 0x000000ff0000720c */ /* 0x000fe20003f46270 */
[----:B------:R-:W-:-:S06]  /*0740*/  VIADD R0, R10, 0x3f ;  /* 0x0000003f0a007836 */ /* 0x000fcc0000000000 */
[----:B------:R-:W-:-:S04]  /*0750*/  @P0 VIADD R3, R3, 0x1 ;  /* 0x0000000103030836 */ /* 0x000fc80000000000 */
[----:B------:R-:W-:Y:S01]  /*0760*/  IMAD.MOV.U32 R2, RZ, RZ, R3 ;  /* 0x000000ffff027224 */ /* 0x000fe200078e0003 */
[----:B------:R-:W-:-:S03]  /*0770*/  SHF.R.S32.HI R3, RZ, 0x1f, R0 ;  /* 0x0000001fff037819 */ /* 0x000fc60000011400 */
[----:B------:R-:W-:Y:S01]  /*0780*/  @!P2 IMAD.MOV R2, RZ, RZ, -R2 ;  /* 0x000000ffff02a224 */ /* 0x000fe200078e0a02 */
[----:B------:R-:W-:Y:S02]  /*0790*/  @!P1 LOP3.LUT R2, RZ, R4, RZ, 0x33, !PT ;  /* 0x00000004ff029212 */ /* 0x000fe400078e33ff */
[----:B------:R-:W-:-:S03]  /*07a0*/  LEA.HI R3, R3, R0, RZ, 0x6 ;  /* 0x0000000003037211 */ /* 0x000fc600078f30ff */
[----:B------:R-:W-:Y:S02]  /*07b0*/  IMAD.SHL.U32 R8, R2, 0x8, RZ ;  /* 0x0000000802087824 */ /* 0x000fe400078e00ff */
[----:B------:R-:W-:-:S03]  /*07c0*/  IMAD.MOV R2, RZ, RZ, -R2 ;  /* 0x000000ffff027224 */ /* 0x000fc600078e0a02 */
[----:B------:R-:W-:Y:S01]  /*07d0*/  LEA.HI.SX32 R3, R3, -R8, 0x1a ;  /* 0x8000000803037211 */ /* 0x000fe200078fd2ff */
[----:B------:R-:W-:Y:S02]  /*07e0*/  IMAD R12, R4, R2, R5 ;  /* 0x00000002040c7224 */ /* 0x000fe400078e0205 */
[----:B------:R-:W-:Y:S01]  /*07f0*/  IMAD.MOV.U32 R2, RZ, RZ, RZ ;  /* 0x000000ffff027224 */ /* 0x000fe200078e00ff */
[----:B------:R-:W-:Y:S02]  /*0800*/  VIMNMX R13, PT, PT, R3, 0x8, PT ;  /* 0x00000008030d7848 */ /* 0x000fe40003fe0100 */
[----:B------:R-:W-:Y:S02]  /*0810*/  IABS R4, R12 ;  /* 0x0000000c00047213 */ /* 0x000fe40000000000 */
[----:B------:R-:W-:-:S04]  /*0820*/  IABS R7, R13 ;  /* 0x0000000d00077213 */ /* 0x000fc80000000000 */
[----:B------:R-:W1:Y:S08]  /*0830*/  I2F.RP R0, R7 ;  /* 0x0000000700007306 */ /* 0x000e700000209400 */
[----:B-1----:R-:W1:Y:S02]  /*0840*/  MUFU.RCP R0, R0 ;  /* 0x0000000000007308 */ /* 0x002e640000001000 */
[----:B-1----:R-:W-:-:S06]  /*0850*/  VIADD R3, R0, 0xffffffe ;  /* 0x0ffffffe00037836 */ /* 0x002fcc0000000000 */
[----:B------:R-:W1:Y:S02]  /*0860*/  F2I.FTZ.U32.TRUNC.NTZ R3, R3 ;  /* 0x0000000300037305 */ /* 0x000e64000021f000 */
[----:B-1----:R-:W-:-:S04]  /*0870*/  IMAD.MOV R6, RZ, RZ, -R3 ;  /* 0x000000ffff067224 */ /* 0x002fc800078e0a03 */
[----:B------:R-:W-:Y:S01]  /*0880*/  IMAD R5, R6, R7, RZ ;  /* 0x0000000706057224 */ /* 0x000fe200078e02ff */
[----:B------:R-:W-:-:S03]  /*0890*/  IABS R6, R13 ;  /* 0x0000000d00067213 */ /* 0x000fc60000000000 */
[----:B------:R-:W-:-:S04]  /*08a0*/  IMAD.HI.U32 R2, R3, R5, R2 ;  /* 0x0000000503027227 */ /* 0x000fc800078e0002 */
[----:B------:R-:W-:Y:S02]  /*08b0*/  IMAD.MOV.U32 R3, RZ, RZ, R4 ;  /* 0x000000ffff037224 */ /* 0x000fe400078e0004 */
[----:B------:R-:W-:Y:S02]  /*08c0*/  IMAD.MOV R0, RZ, RZ, -R6 ;  /* 0x000000ffff007224 */ /* 0x000fe400078e0a06 */
[----:B------:R-:W-:Y:S01]  /*08d0*/  IMAD.HI.U32 R2, R2, R3, RZ ;  /* 0x0000000302027227 */ /* 0x000fe200078e00ff */
[----:B------:R-:W1:Y:S03]  /*08e0*/  I2F.RP R6, R17 ;  /* 0x0000001100067306 */ /* 0x000e660000209400 */
[----:B------:R-:W-:-:S05]  /*08f0*/  IMAD R0, R2, R0, R3 ;  /* 0x0000000002007224 */ /* 0x000fca00078e0203 */
[----:B------:R-:W-:Y:S01]  /*0900*/  ISETP.GT.U32.AND P1, PT, R7, R0, PT ;  /* 0x000000000700720c */ /* 0x000fe20003f24070 */
[----:B------:R-:W2:Y:S08]  /*0910*/  I2F.RP R3, R15 ;  /* 0x0000000f00037306 */ /* 0x000eb00000209400 */
[----:B-1----:R-:W1:Y:S04]  /*0920*/  MUFU.RCP R6, R6 ;  /* 0x0000000600067308 */ /* 0x002e680000001000 */
[----:B------:R-:W-:-:S02]  /*0930*/  @!P1 IMAD.IADD R0, R0, 0x1, -R7 ;  /* 0x0000000100009824 */ /* 0x000fc400078e0a07 */
[----:B------:R-:W-:Y:S01]  /*0940*/  @!P1 VIADD R2, R2, 0x1 ;  /* 0x0000000102029836 */ /* 0x000fe20000000000 */
[----:B------:R-:W-:Y:S01]  /*0950*/  ISETP.NE.AND P1, PT, R13, RZ, PT ;  /* 0x000000ff0d00720c */ /* 0x000fe20003f25270 */
[----:B--2---:R-:W2:Y:S01]  /*0960*/  MUFU.RCP R3, R3 ;  /* 0x0000000300037308 */ /* 0x004ea20000001000 */
[----:B------:R-:W-:Y:S02]  /*0970*/  ISETP.GE.U32.AND P0, PT, R0, R7, PT ;  /* 0x000000070000720c */ /* 0x000fe40003f06070 */
[----:B------:R-:W-:Y:S02]  /*0980*/  LOP3.LUT R0, R12, R13, RZ, 0x3c, !PT ;  /* 0x0000000d0c007212 */ /* 0x000fe400078e3cff */
[----:B------:R-:W-:Y:S02]  /*0990*/  SHF.R.U32.HI R7, RZ, 0x5, R68 ;  /* 0x00000005ff077819 */ /* 0x000fe40000011644 */
[----:B------:R-:W-:Y:S01]  /*09a0*/  ISETP.GE.AND P2, PT, R0, RZ, PT ;  /* 0x000000ff0000720c */ /* 0x000fe20003f46270 */
[----:B-1----:R-:W-:Y:S01]  /*09b0*/  VIADD R4, R6, 0xffffffe ;  /* 0x0ffffffe06047836 */ /* 0x002fe20000000000 */
[----:B------:R-:W-:-:S03]  /*09c0*/  SGXT.U32 R7, R7, 0x3 ;  /* 0x000000030707781a */ /* 0x000fc60000000000 */
[----:B------:R-:W1:Y:S02]  /*09d0*/  F2I.FTZ.U32.TRUNC.NTZ R5, R4 ;  /* 0x0000000400057305 */ /* 0x000e64000021f000 */
[----:B------:R-:W-:-:S04]  /*09e0*/  @P0 VIADD R2, R2, 0x1 ;  /* 0x0000000102020836 */ /* 0x000fc80000000000 */
[----:B------:R-:W-:Y:S02]  /*09f0*/  IMAD.MOV.U32 R0, RZ, RZ, R2 ;  /* 0x000000ffff007224 */ /* 0x000fe400078e0002 */
[----:B--2---:R-:W-:Y:S02]  /*0a00*/  VIADD R2, R3, 0xffffffe ;  /* 0x0ffffffe03027836 */ /* 0x004fe40000000000 */
[----:B------:R-:W-:Y:S01]  /*0a10*/  @!P2 IMAD.MOV R0, RZ, RZ, -R0 ;  /* 0x000000ffff00a224 */ /* 0x000fe200078e0a00 */
[----:B------:R-:W-:Y:S01]  /*0a20*/  @!P1 LOP3.LUT R0, RZ, R13, RZ, 0x33, !PT ;  /* 0x0000000dff009212 */ /* 0x000fe200078e33ff */
[----:B------:R-:W2:Y:S01]  /*0a30*/  F2I.FTZ.U32.TRUNC.NTZ R3, R2 ;  /* 0x0000000200037305 */ /* 0x000ea2000021f000 */
[----:B-1----:R-:W-:-:S03]  /*0a40*/  IMAD.MOV R4, RZ, RZ, -R5 ;  /* 0x000000ffff047224 */ /* 0x002fc600078e0a05 */
[----:B------:R-:W-:Y:S02]  /*0a50*/  IMAD.SHL.U32 R30, R0, 0x40, RZ ;  /* 0x00000040001e7824 */ /* 0x000fe400078e00ff */
[----:B------:R-:W-:Y:S02]  /*0a60*/  IMAD R9, R4, R17, RZ ;  /* 0x0000001104097224 */ /* 0x000fe400078e02ff */
[----:B------:R-:W-:Y:S01]  /*0a70*/  IMAD.MOV.U32 R4, RZ, RZ, RZ ;  /* 0x000000ffff047224 */ /* 0x000fe200078e00ff */
[----:B------:R-:W-:Y:S01]  /*0a80*/  LOP3.LUT R7, R30, R7, RZ, 0xfc, !PT ;  /* 0x000000071e077212 */ /* 0x000fe200078efcff */
[----:B------:R-:W-:Y:S02]  /*0a90*/  IMAD.MOV R0, RZ, RZ, -R0 ;  /* 0x000000ffff007224 */ /* 0x000fe400078e0a00 */
[----:B------:R-:W-:Y:S01]  /*0aa0*/  IMAD.HI.U32 R4, R5, R9, R4 ;  /* 0x0000000905047227 */ /* 0x000fe200078e0004 */
[----:B------:R-:W-:Y:S02]  /*0ab0*/  IABS R6, R7 ;  /* 0x0000000700067213 */ /* 0x000fe40000000000 */
[----:B------:R-:W-:Y:S01]  /*0ac0*/  LOP3.LUT R5, R68, 0x3f, RZ, 0xc0, !PT ;  /* 0x0000003f44057812 */ /* 0x000fe200078ec0ff */
[----:B--2---:R-:W-:Y:S01]  /*0ad0*/  IMAD.MOV R2, RZ, RZ, -R3 ;  /* 0x000000ffff027224 */ /* 0x004fe200078e0a03 */
[----:B------:R-:W-:Y:S01]  /*0ae0*/  LOP3.LUT R20, R7, 0x8, RZ, 0xfc, !PT ;  /* 0x0000000807147812 */ /* 0x000fe200078efcff */
[----:B------:R-:W-:Y:S01]  /*0af0*/  IMAD R0, R13, R0, R12 ;  /* 0x000000000d007224 */ /* 0x000fe200078e020c */
[C---:B------:R-:W-:Y:S01]  /*0b00*/  LOP3.LUT R21, R7.reuse, 0x10, RZ, 0xfc, !PT ;  /* 0x0000001007157812 */ /* 0x040fe200078efcff */
[----:B------:R-:W-:Y:S01]  /*0b10*/  IMAD.MOV.U32 R12, RZ, RZ, R2 ;  /* 0x000000ffff0c7224 */ /* 0x000fe200078e0002 */
[----:B------:R-:W-:Y:S01]  /*0b20*/  IABS R13, R20 ;  /* 0x00000014000d7213 */ /* 0x000fe20000000000 */
[----:B------:R-:W-:Y:S01]  /*0b30*/  IMAD.HI.U32 R2, R4, R6, RZ ;  /* 0x0000000604027227 */ /* 0x000fe200078e00ff */
[----:B------:R-:W-:-:S02]  /*0b40*/  LOP3.LUT R23, R7, 0x20, RZ, 0xfc, !PT ;  /* 0x0000002007177812 */ /* 0x000fc400078efcff */
[C---:B------:R-:W-:Y:S01]  /*0b50*/  LOP3.LUT R22, R7.reuse, 0x18, RZ, 0xfc, !PT ;  /* 0x0000001807167812 */ /* 0x040fe200078efcff */
[----:B------:R-:W-:Y:S01]  /*0b60*/  IMAD.IADD R0, R8, 0x1, R0 ;  /* 0x0000000108007824 */ /* 0x000fe200078e0200 */
[----:B------:R-:W-:Y:S01]  /*0b70*/  IABS R16, R21 ;  /* 0x0000001500107213 */ /* 0x000fe20000000000 */
[----:B------:R-:W-:Y:S01]  /*0b80*/  IMAD.MOV R8, RZ, RZ, -R2 ;  /* 0x000000ffff087224 */ /* 0x000fe200078e0a02 */
[----:B------:R-:W-:Y:S01]  /*0b90*/  IABS R19, R23 ;  /* 0x0000001700137213 */ /* 0x000fe20000000000 */
[----:B------:R-:W-:Y:S01]  /*0ba0*/  IMAD R9, R12, R15, RZ ;  /* 0x0000000f0c097224 */ /* 0x000fe200078e02ff */
[----:B------:R-:W-:Y:S01]  /*0bb0*/  IABS R18, R22 ;  /* 0x0000001600127213 */ /* 0x000fe20000000000 */
[----:B------:R-:W-:Y:S01]  /*0bc0*/  IMAD.MOV.U32 R2, RZ, RZ, RZ ;  /* 0x000000ffff027224 */ /* 0x000fe200078e00ff */
[C---:B------:R-:W-:Y:S01]  /*0bd0*/  LOP3.LUT R24, R7.reuse, 0x28, RZ, 0xfc, !PT ;  /* 0x0000002807187812 */ /* 0x040fe200078efcff */
[----:B------:R-:W-:Y:S01]  /*0be0*/  IMAD R28, R0, 0x40, R5 ;  /* 0x00000040001c7824 */ /* 0x000fe200078e0205 */
[----:B------:R-:W-:Y:S01]  /*0bf0*/  LOP3.LUT R25, R7, 0x30, RZ, 0xfc, !PT ;  /* 0x0000003007197812 */ /* 0x000fe200078efcff */
[----:B------:R-:W-:Y:S01]  /*0c00*/  IMAD.HI.U32 R2, R3, R9, R2 ;  /* 0x0000000903027227 */ /* 0x000fe200078e0002 */
[----:B------:R-:W-:-:S02]  /*0c10*/  LOP3.LUT R26, R7, 0x38, RZ, 0xfc, !PT ;  /* 0x00000038071a7812 */ /* 0x000fc400078efcff */
[----:B------:R-:W-:Y:S01]  /*0c20*/  IABS R9, R28 ;  /* 0x0000001c00097213 */ /* 0x000fe20000000000 */
[----:B------:R-:W-:Y:S01]  /*0c30*/  IMAD.HI.U32 R0, R4, R13, RZ ;  /* 0x0000000d04007227 */ /* 0x000fe200078e00ff */
[----:B------:R-:W-:-:S03]  /*0c40*/  ISETP.GE.AND P1, PT, R28, RZ, PT ;  /* 0x000000ff1c00720c */ /* 0x000fc60003f26270 */
[----:B------:R-:W-:-:S04]  /*0c50*/  IMAD.HI.U32 R2, R2, R9, RZ ;  /* 0x0000000902027227 */ /* 0x000fc800078e00ff */
[----:B------:R-:W-:Y:S02]  /*0c60*/  IMAD.MOV R12, RZ, RZ, -R2 ;  /* 0x000000ffff0c7224 */ /* 0x000fe400078e0a02 */
[----:B------:R-:W-:Y:S02]  /*0c70*/  IMAD.MOV R14, RZ, RZ, -R0 ;  /* 0x000000ffff0e7224 */ /* 0x000fe400078e0a00 */
[----:B------:R-:W-:Y:S02]  /*0c80*/  IMAD R0, R15, R12, R9 ;  /* 0x0000000c0f007224 */ /* 0x000fe400078e0209 */
[----:B------:R-:W-:-:S03]  /*0c90*/  IMAD.HI.U32 R2, R4, R16, RZ ;  /* 0x0000001004027227 */ /* 0x000fc600078e00ff */
[----:B------:R-:W-:Y:S01]  /*0ca0*/  ISETP.GT.U32.AND P0, PT, R15, R0, PT ;  /* 0x000000000f00720c */ /* 0x000fe20003f04070 */
[----:B------:R-:W-:Y:S02]  /*0cb0*/  IMAD R3, R17, R8, R6 ;  /* 0x0000000811037224 */ /* 0x000fe400078e0206 */
[----:B------:R-:W-:-:S04]  /*0cc0*/  IMAD.HI.U32 R8, R4, R19, RZ ;  /* 0x0000001304087227 */ /* 0x000fc800078e00ff */
[----:B------:R-:W-:-:S04]  /*0cd0*/  IMAD.HI.U32 R6, R4, R18, RZ ;  /* 0x0000001204067227 */ /* 0x000fc800078e00ff */
[----:B------:R-:W-:Y:S02]  /*0ce0*/  IMAD.MOV R9, RZ, RZ, -R2 ;  /* 0x000000ffff097224 */ /* 0x000fe400078e0a02 */
[C---:B------:R-:W-:Y:S02]  /*0cf0*/  IMAD R2, R17.reuse, R14, R13 ;  /* 0x0000000e11027224 */ /* 0x040fe400078e020d */
[----:B------:R-:W-:Y:S02]  /*0d00*/  IMAD.MOV R14, RZ, RZ, -R8 ;  /* 0x000000ffff0e7224 */ /* 0x000fe400078e0a08 */
[----:B------:R-:W-:Y:S01]  /*0d10*/  IMAD.MOV R12, RZ, RZ, -R6 ;  /* 0x000000ffff0c7224 */ /* 0x000fe200078e0a06 */
[C---:B------:R-:W-:Y:S01]  /*0d20*/  ISETP.GT.U32.AND P2, PT, R17.reuse, R2, PT ;  /* 0x000000021100720c */ /* 0x040fe20003f44070 */
[C---:B------:R-:W-:Y:S01]  /*0d30*/  IMAD R6, R17.reuse, R9, R16 ;  /* 0x0000000911067224 */ /* 0x040fe200078e0210 */
[----:B------:R-:W-:Y:S01]  /*0d40*/  IABS R16, R25 ;  /* 0x0000001900107213 */ /* 0x000fe20000000000 */
[C---:B------:R-:W-:Y:S01]  /*0d50*/  IMAD R9, R17.reuse, R14, R19 ;  /* 0x0000000e11097224 */ /* 0x040fe200078e0213 */
[----:B------:R-:W-:Y:S01]  /*0d60*/  IABS R14, R24 ;  /* 0x00000018000e7213 */ /* 0x000fe20000000000 */
[----:B------:R-:W-:Y:S01]  /*0d70*/  @!P0 IMAD.IADD R0, R0, 0x1, -R15 ;  /* 0x0000000100008824 */ /* 0x000fe200078e0a0f */
[C---:B------:R-:W-:Y:S01]  /*0d80*/  ISETP.GT.U32.AND P0, PT, R17.reuse, R6, PT ;  /* 0x000000061100720c */ /* 0x040fe20003f04070 */
[----:B------:R-:W-:Y:S01]  /*0d90*/  IMAD R8, R17, R12, R18 ;  /* 0x0000000c11087224 */ /* 0x000fe200078e0212 */
[----:B------:R-:W-:Y:S01]  /*0da0*/  IABS R19, R26 ;  /* 0x0000001a00137213 */ /* 0x000fe20000000000 */
[----:B------:R-:W-:Y:S01]  /*0db0*/  IMAD.HI.U32 R12, R4, R14, RZ ;  /* 0x0000000e040c7227 */ /* 0x000fe200078e00ff */
[----:B------:R-:W-:-:S02]  /*0dc0*/  ISETP.GT.U32.AND P4, PT, R15, R0, PT ;  /* 0x000000000f00720c */ /* 0x000fc40003f84070 */
[C---:B------:R-:W-:Y:S01]  /*0dd0*/  ISETP.GT.U32.AND P5, PT, R17.reuse, R8, PT ;  /* 0x000000081100720c */ /* 0x040fe20003fa4070 */
[----:B------:R-:W-:Y:S02]  /*0de0*/  IMAD.MOV R12, RZ, RZ, -R12 ;  /* 0x000000ffff0c7224 */ /* 0x000fe400078e0a0c */
[--C-:B------:R-:W-:Y:S02]  /*0df0*/  @!P2 IMAD.IADD R2, R2, 0x1, -R17.reuse ;  /* 0x000000010202a824 */ /* 0x100fe400078e0a11 */
[C---:B------:R-:W-:Y:S02]  /*0e00*/  IMAD R12, R17.reuse, R12, R14 ;  /* 0x0000000c110c7224 */ /* 0x040fe400078e020e */
[----:B------:R-:W-:Y:S01]  /*0e10*/  @!P0 IMAD.IADD R6, R6, 0x1, -R17 ;  /* 0x0000000106068824 */ /* 0x000fe200078e0a11 */
[C---:B------:R-:W-:Y:S01]  /*0e20*/  ISETP.GT.U32.AND P0, PT, R17.reuse, R2, PT ;  /* 0x000000021100720c */ /* 0x040fe20003f04070 */
[----:B------:R-:W-:Y:S01]  /*0e30*/  IMAD.HI.U32 R13, R4, R16, RZ ;  /* 0x00000010040d7227 */ /* 0x000fe200078e00ff */
[----:B------:R-:W-:-:S03]  /*0e40*/  ISETP.GT.U32.AND P2, PT, R17, R12, PT ;  /* 0x0000000c1100720c */ /* 0x000fc60003f44070 */
[----:B------:R-:W-:Y:S01]  /*0e50*/  @!P4 IMAD.IADD R0, R0, 0x1, -R15 ;  /* 0x000000010000c824 */ /* 0x000fe200078e0a0f */
[----:B------:R-:W-:Y:S01]  /*0e60*/  ISETP.GT.U32.AND P4, PT, R17, R9, PT ;  /* 0x000000091100720c */ /* 0x000fe20003f84070 */
[----:B------:R-:W-:Y:S02]  /*0e70*/  IMAD.MOV R18, RZ, RZ, -R13 ;  /* 0x000000ffff127224 */ /* 0x000fe400078e0a0d */
[----:B------:R-:W-:Y:S02]  /*0e80*/  IMAD.MOV.U32 R64, RZ, RZ, R0 ;  /* 0x000000ffff407224 */ /* 0x000fe400078e0000 */
[----:B------:R-:W-:-:S04]  /*0e90*/  IMAD.HI.U32 R13, R4, R19, RZ ;  /* 0x00000013040d7227 */ /* 0x000fc800078e00ff */
[----:B------:R-:W-:Y:S01]  /*0ea0*/  @!P1 IMAD.MOV R64, RZ, RZ, -R64 ;  /* 0x000000ffff409224 */ /* 0x000fe200078e0a40 */
[----:B------:R-:W-:Y:S01]  /*0eb0*/  @!P3 LOP3.LUT R64, RZ, R10, RZ, 0x33, !PT ;  /* 0x0000000aff40b212 */ /* 0x000fe200078e33ff */
[C---:B------:R-:W-:Y:S01]  /*0ec0*/  IMAD R4, R17.reuse, R18, R16 ;  /* 0x0000001211047224 */ /* 0x040fe200078e0210 */
[C---:B------:R-:W-:Y:S01]  /*0ed0*/  ISETP.GT.U32.AND P1, PT, R17.reuse, R6, PT ;  /* 0x000000061100720c */ /* 0x040fe20003f24070 */
[--C-:B------:R-:W-:Y:S01]  /*0ee0*/  @!P5 IMAD.IADD R8, R8, 0x1, -R17.reuse ;  /* 0x000000010808d824 */ /* 0x100fe200078e0a11 */
[----:B------:R-:W-:Y:S01]  /*0ef0*/  ISETP.GT.U32.AND P3, PT, R17, R3, PT ;  /* 0x000000031100720c */ /* 0x000fe20003f64070 */
[--C-:B------:R-:W-:Y:S02]  /*0f00*/  @!P4 IMAD.IADD R9, R9, 0x1, -R17.reuse ;  /* 0x000000010909c824 */ /* 0x100fe400078e0a11 */
[--C-:B------:R-:W-:Y:S01]  /*0f10*/  @!P2 IMAD.IADD R12, R12, 0x1, -R17.reuse ;  /* 0x000000010c0ca824 */ /* 0x100fe200078e0a11 */
[C---:B------:R-:W-:Y:S01]  /*0f20*/  ISETP.GT.U32.AND P4, PT, R17.reuse, R8, PT ;  /* 0x000000081100720c */ /* 0x040fe20003f84070 */
[----:B------:R-:W-:Y:S01]  /*0f30*/  @!P0 IMAD.IADD R2, R2, 0x1, -R17 ;  /* 0x0000000102028824 */ /* 0x000fe200078e0a11 */
[C---:B------:R-:W-:Y:S01]  /*0f40*/  ISETP.GT.U32.AND P0, PT, R17.reuse, R4, PT ;  /* 0x000000041100720c */ /* 0x040fe20003f04070 */
[----:B------:R-:W-:Y:S01]  /*0f50*/  IMAD.MOV R14, RZ, RZ, -R13 ;  /* 0x000000ffff0e7224 */ /* 0x000fe200078e0a0d */
[C---:B------:R-:W-:Y:S01]  /*0f60*/  ISETP.GT.U32.AND P5, PT, R17.reuse, R9, PT ;  /* 0x000000091100720c */ /* 0x040fe20003fa4070 */
[----:B------:R-:W-:Y:S01]  /*0f70*/  IMAD.SHL.U32 R0, R68, 0x10, RZ ;  /* 0x0000001044007824 */ /* 0x000fe200078e00ff */
[C---:B------:R-:W-:Y:S01]  /*0f80*/  ISETP.GT.U32.AND P2, PT, R17.reuse, R12, PT ;  /* 0x0000000c1100720c */ /* 0x040fe20003f44070 */
[----:B------:R-:W-:Y:S01]  /*0f90*/  IMAD R13, R17, R14, R19 ;  /* 0x0000000e110d7224 */ /* 0x000fe200078e0213 */
[----:B------:R-:W-:Y:S01]  /*0fa0*/  SHF.R.U32.HI R14, RZ, 0x5, R68 ;  /* 0x00000005ff0e7819 */ /* 0x000fe20000011644 */
[--C-:B------:R-:W-:Y:S01]  /*0fb0*/  @!P1 IMAD.IADD R6, R6, 0x1, -R17.reuse ;  /* 0x0000000106069824 */ /* 0x100fe200078e0a11 */
[----:B------:R-:W-:Y:S01]  /*0fc0*/  LOP3.LUT R10, R0, 0x70, RZ, 0xc0, !PT ;  /* 0x00000070000a7812 */ /* 0x000fe200078ec0ff */
[--C-:B------:R-:W-:Y:S01]  /*0fd0*/  @!P3 IMAD.IADD R3, R3, 0x1, -R17.reuse ;  /* 0x000000010303b824 */ /* 0x100fe200078e0a11 */
[C---:B------:R-:W-:Y:S01]  /*0fe0*/  ISETP.GT.U32.AND P1, PT, R17.reuse, R13, PT ;  /* 0x0000000d1100720c */ /* 0x040fe20003f24070 */
[--C-:B------:R-:W-:Y:S01]  /*0ff0*/  @!P4 IMAD.IADD R8, R8, 0x1, -R17.reuse ;  /* 0x000000010808c824 */ /* 0x100fe200078e0a11 */
[----:B------:R-:W-:Y:S01]  /*1000*/  ISETP.GE.AND P3, PT, R20, RZ, PT ;  /* 0x000000ff1400720c */ /* 0x000fe20003f66270 */
[--C-:B------:R-:W-:Y:S01]  /*1010*/  @!P0 IMAD.IADD R4, R4, 0x1, -R17.reuse ;  /* 0x0000000104048824 */ /* 0x100fe200078e0a11 */
[----:B------:R-:W-:Y:S01]  /*1020*/  ISETP.GT.U32.AND P4, PT, R17, R3, PT ;  /* 0x000000031100720c */ /* 0x000fe20003f84070 */
[--C-:B------:R-:W-:Y:S01]  /*1030*/  @!P5 IMAD.IADD R9, R9, 0x1, -R17.reuse ;  /* 0x000000010909d824 */ /* 0x100fe200078e0a11 */
[----:B------:R-:W-:Y:S01]  /*1040*/  ISETP.GE.AND P5, PT, R21, RZ, PT ;  /* 0x000000ff1500720c */ /* 0x000fe20003fa6270 */
[--C-:B------:R-:W-:Y:S01]  /*1050*/  @!P2 IMAD.IADD R12, R12, 0x1, -R17.reuse ;  /* 0x000000010c0ca824 */ /* 0x100fe200078e0a11 */
[----:B------:R-:W-:Y:S01]  /*1060*/  ISETP.GE.AND P0, PT, R7, RZ, PT ;  /* 0x000000ff0700720c */ /* 0x000fe20003f06270 */
[----:B------:R-:W-:Y:S01]  /*1070*/  IMAD R35, R5, 0x80, R10 ;  /* 0x0000008005237824 */ /* 0x000fe200078e020a */
[----:B------:R-:W-:Y:S01]  /*1080*/  ISETP.GT.U32.AND P2, PT, R17, R4, PT ;  /* 0x000000041100720c */ /* 0x000fe20003f44070 */
[----:B------:R-:W-:Y:S01]  /*1090*/  IMAD.MOV.U32 R5, RZ, RZ, R2 ;  /* 0x000000ffff057224 */ /* 0x000fe200078e0002 */
[----:B------:R-:W-:Y:S01]  /*10a0*/  LOP3.LUT R2, RZ, R11, RZ, 0x33, !PT ;  /* 0x0000000bff027212 */ /* 0x000fe200078e33ff */
[----:B------:R-:W-:Y:S01]  /*10b0*/  @!P1 IMAD.IADD R13, R13, 0x1, -R17 ;  /* 0x000000010d0d9824 */ /* 0x000fe200078e0a11 */
[----:B------:R-:W-:Y:S01]  /*10c0*/  R2UR UR9, R14 ;  /* 0x000000000e0972ca */ /* 0x000fe200000e0000 */
[----:B------:R-:W-:Y:S01]  /*10d0*/  @!P3 IMAD.MOV R5, RZ, RZ, -R5 ;  /* 0x000000ffff05b224 */ /* 0x000fe200078e0a05 */
[----:B------:R-:W-:Y:S01]  /*10e0*/  ISETP.GE.AND P3, PT, R22, RZ, PT ;  /* 0x000000ff1600720c */ /* 0x000fe20003f66270 */
[----:B------:R-:W-:Y:S01]  /*10f0*/  @!P4 IMAD.IADD R3, R3, 0x1, -R17 ;  /* 0x000000010303c824 */ /* 0x000fe200078e0a11 */
[----:B------:R-:W-:Y:S01]  /*1100*/  ISETP.GT.U32.AND P1, PT, R17, R13, PT ;  /* 0x0000000d1100720c */ /* 0x000fe20003f24070 */
[----:B------:R-:W-:Y:S01]  /*1110*/  @!P5 IMAD.MOV R6, RZ, RZ, -R6 ;  /* 0x000000ffff06d224 */ /* 0x000fe200078e0a06 */
[----:B------:R-:W-:Y:S01]  /*1120*/  ISETP.GE.AND P4, PT, R23, RZ, PT ;  /* 0x000000ff1700720c */ /* 0x000fe20003f86270 */
[----:B------:R-:W-:Y:S01]  /*1130*/  @!P0 IMAD.MOV R3, RZ, RZ, -R3 ;  /* 0x000000ffff038224 */ /* 0x000fe200078e0a03 */
[----:B------:R-:W-:Y:S01]  /*1140*/  ISETP.GE.AND P5, PT, R24, RZ, PT ;  /* 0x000000ff1800720c */ /* 0x000fe20003fa6270 */
[--C-:B------:R-:W-:Y:S01]  /*1150*/  @!P2 IMAD.IADD R4, R4, 0x1, -R17.reuse ;  /* 0x000000010404a824 */ /* 0x100fe200078e0a11 */
[----:B------:R-:W-:Y:S01]  /*1160*/  ISETP.GE.AND P2, PT, R25, RZ, PT ;  /* 0x000000ff1900720c */ /* 0x000fe20003f46270 */
[----:B-----5:R-:W-:Y:S01]  /*1170*/  IMAD R64, R64, UR4, RZ ;  /* 0x0000000440407c24 */ /* 0x020fe2000f8e02ff */
[----:B------:R-:W-:Y:S01]  /*1180*/  ISETP.GE.AND P0, PT, R26, RZ, PT ;  /* 0x000000ff1a00720c */ /* 0x000fe20003f06270 */
[----:B------:R-:W-:Y:S01]  /*1190*/  USHF.L.U32 UR4, UR9, 0x15, URZ ;  /* 0x0000001509047899 */ /* 0x000fe200080006ff */
[----:B------:R-:W-:Y:S01]  /*11a0*/  LEA.HI R50, R50, R35, RZ, 0x1c ;  /* 0x0000002332327211 */ /* 0x000fe200078fe0ff */
[----:B------:R-:W-:Y:S01]  /*11b0*/  @!P3 IMAD.MOV R8, RZ, RZ, -R8 ;  /* 0x000000ffff08b224 */ /* 0x000fe200078e0a08 */
[----:B------:R-:W-:Y:S01]  /*11c0*/  USHF.L.U32 UR5, UR9, 0x3, URZ ;  /* 0x0000000309057899 */ /* 0x000fe200080006ff */
[----:B------:R-:W-:Y:S01]  /*11d0*/  @!P1 IMAD.IADD R13, R13, 0x1, -R17 ;  /* 0x000000010d0d9824 */ /* 0x000fe200078e0a11 */
[----:B------:R-:W-:Y:S01]  /*11e0*/  ISETP.NE.AND P1, PT, R11, RZ, PT ;  /* 0x000000ff0b00720c */ /* 0x000fe20003f25270 */
[----:B------:R-:W-:-:S02]  /*11f0*/  @!P4 IMAD.MOV R9, RZ, RZ, -R9 ;  /* 0x000000ffff09c224 */ /* 0x000fc400078e0a09 */
[----:B------:R-:W-:Y:S01]  /*1200*/  @!P5 IMAD.MOV R12, RZ, RZ, -R12 ;  /* 0x000000ffff0cd224 */ /* 0x000fe200078e0a0c */
[C---:B------:R-:W-:Y:S01]  /*1210*/  SEL R58, R2.reuse, R3, !P1 ;  /* 0x00000003023a7207 */ /* 0x040fe20004800000 */
[----:B------:R-:W-:Y:S01]  /*1220*/  @!P2 IMAD.MOV R4, RZ, RZ, -R4 ;  /* 0x000000ffff04a224 */ /* 0x000fe200078e0a04 */
[----:B------:R-:W-:Y:S01]  /*1230*/  SEL R57, R2, R5, !P1 ;  /* 0x0000000502397207 */ /* 0x000fe20004800000 */
[----:B------:R-:W-:Y:S01]  /*1240*/  @!P0 IMAD.MOV R13, RZ, RZ, -R13 ;  /* 0x000000ffff0d8224 */ /* 0x000fe200078e0a0d */
[----:B------:R-:W-:Y:S01]  /*1250*/  ISETP.GT.AND P0, PT, R66, 0x1f, PT ;  /* 0x0000001f4200780c */ /* 0x000fe20003f04270 */
[----:B------:R-:W-:Y:S01]  /*1260*/  IMAD R58, R58, UR11, RZ ;  /* 0x0000000b3a3a7c24 */ /* 0x000fe2000f8e02ff */
[C---:B------:R-:W-:Y:S01]  /*1270*/  SEL R56, R2.reuse, R6, !P1 ;  /* 0x0000000602387207 */ /* 0x040fe20004800000 */
[----:B------:R-:W-:Y:S01]  /*1280*/  IMAD R57, R57, UR11, RZ ;  /* 0x0000000b39397c24 */ /* 0x000fe2000f8e02ff */
[C---:B------:R-:W-:Y:S02]  /*1290*/  SEL R55, R2.reuse, R8, !P1 ;  /* 0x0000000802377207 */ /* 0x040fe40004800000 */
[----:B------:R-:W-:Y:S01]  /*12a0*/  SEL R54, R2, R9, !P1 ;  /* 0x0000000902367207 */ /* 0x000fe20004800000 */
[----:B------:R-:W-:Y:S01]  /*12b0*/  IMAD R56, R56, UR11, RZ ;  /* 0x0000000b38387c24 */ /* 0x000fe2000f8e02ff */
[C---:B------:R-:W-:Y:S01]  /*12c0*/  SEL R49, R2.reuse, R12, !P1 ;  /* 0x0000000c02317207 */ /* 0x040fe20004800000 */
[----:B------:R-:W-:Y:S01]  /*12d0*/  IMAD R55, R55, UR11, RZ ;  /* 0x0000000b37377c24 */ /* 0x000fe2000f8e02ff */
[----:B------:R-:W-:Y:S01]  /*12e0*/  SEL R48, R2, R4, !P1 ;  /* 0x0000000402307207 */ /* 0x000fe20004800000 */
[----:B------:R-:W-:Y:S01]  /*12f0*/  IMAD R54, R54, UR11, RZ ;  /* 0x0000000b36367c24 */ /* 0x000fe2000f8e02ff */
[----:B------:R-:W-:Y:S01]  /*1300*/  SEL R47, R2, R13, !P1 ;  /* 0x0000000d022f7207 */ /* 0x000fe20004800000 */
[----:B------:R-:W-:Y:S01]  /*1310*/  IMAD R49, R49, UR11, RZ ;  /* 0x0000000b31317c24 */ /* 0x000fe2000f8e02ff */
[----:B------:R-:W-:-:S02]  /*1320*/  ISETP.GE.AND P1, PT, R29, R71, PT ;  /* 0x000000471d00720c */ /* 0x000fc40003f26270 */
[----:B------:R-:W-:Y:S02]  /*1330*/  SEL R76, RZ, 0x4, !P0 ;  /* 0x00000004ff4c7807 */ /* 0x000fe40004000000 */
[-C--:B------:R-:W-:Y:S02]  /*1340*/  ISETP.GE.AND P0, PT, R62, R71.reuse, PT ;  /* 0x000000473e00720c */ /* 0x080fe40003f06270 */
[----:B------:R-:W-:Y:S02]  /*1350*/  SEL R2, R76, RZ, !P1 ;  /* 0x000000ff4c027207 */ /* 0x000fe40004800000 */
[----:B------:R-:W-:Y:S02]  /*1360*/  LEA R8, P3, R70, UR14, 0x2 ;  /* 0x0000000e46087c11 */ /* 0x000fe4000f8610ff */
[----:B------:R-:W-:Y:S02]  /*1370*/  ISETP.NE.U32.AND P4, PT, R2, RZ, PT ;  /* 0x000000ff0200720c */ /* 0x000fe40003f85070 */
[----:B------:R-:W-:-:S02]  /*1380*/  ISETP.GE.AND P1, PT, R60, R71, PT ;  /* 0x000000473c00720c */ /* 0x000fc40003f26270 */
[----:B------:R-:W-:Y:S02]  /*1390*/  SEL R2, R76, RZ, !P0 ;  /* 0x000000ff4c027207 */ /* 0x000fe40004000000 */
[----:B------:R-:W-:Y:S01]  /*13a0*/  LEA R12, P2, R64, UR12, 0x2 ;  /* 0x0000000c400c7c11 */ /* 0x000fe2000f8410ff */
[----:B------:R-:W-:Y:S01]  /*13b0*/  UIADD3 UR12, UPT, UPT, UR10, 0xc000, URZ ;  /* 0x0000c0000a0c7890 */ /* 0x000fe2000fffe0ff */
[----:B------:R-:W-:Y:S02]  /*13c0*/  LEA.HI.X.SX32 R9, R70, UR15, 0x2, P3 ;  /* 0x0000000f46097c11 */ /* 0x000fe400098f16ff */
[----:B------:R-:W-:Y:S02]  /*13d0*/  SEL R3, R76, RZ, !P1 ;  /* 0x000000ff4c037207 */ /* 0x000fe40004800000 */
[----:B------:R-:W-:Y:S02]  /*13e0*/  ISETP.NE.U32.AND P3, PT, R2, RZ, PT ;  /* 0x000000ff0200720c */ /* 0x000fe40003f65070 */
[----:B------:R-:W-:-:S02]  /*13f0*/  LEA.HI.X.SX32 R34, R64, UR13, 0x2, P2 ;  /* 0x0000000d40227c11 */ /* 0x000fc400090f16ff */
[----:B------:R-:W-:Y:S02]  /*1400*/  LEA R2, P1, R67, R12, 0x2 ;  /* 0x0000000c43027211 */ /* 0x000fe400078210ff */
[----:B------:R-:W-:Y:S02]  /*1410*/  ISETP.NE.U32.AND P2, PT, R3, RZ, PT ;  /* 0x000000ff0300720c */ /* 0x000fe40003f45070 */
[----:B------:R-:W-:Y:S02]  /*1420*/  LEA.HI.X.SX32 R3, R67, R34, 0x2, P1 ;  /* 0x0000002243037211 */ /* 0x000fe400008f16ff */
[C---:B------:R-:W-:Y:S02]  /*1430*/  LEA R6, P1, R63.reuse, R12, 0x2 ;  /* 0x0000000c3f067211 */ /* 0x040fe400078210ff */
[----:B------:R-:W-:Y:S02]  /*1440*/  LEA R14, P5, R58, R8, 0x2 ;  /* 0x000000083a0e7211 */ /* 0x000fe400078a10ff */
[----:B------:R-:W-:-:S02]  /*1450*/  LEA.HI.X.SX32 R7, R63, R34, 0x2, P1 ;  /* 0x000000223f077211 */ /* 0x000fc400008f16ff */
[C---:B------:R-:W-:Y:S02]  /*1460*/  LEA R24, P1, R61.reuse, R12, 0x2 ;  /* 0x0000000c3d187211 */ /* 0x040fe400078210ff */
[----:B------:R-:W-:Y:S02]  /*1470*/  LEA.HI.X.SX32 R15, R58, R9, 0x2, P5 ;  /* 0x000000093a0f7211 */ /* 0x000fe400028f16ff */
[----:B------:R-:W-:Y:S02]  /*1480*/  LEA.HI.X.SX32 R25, R61, R34, 0x2, P1 ;  /* 0x000000223d197211 */ /* 0x000fe400008f16ff */
[C---:B------:R-:W-:Y:S02]  /*1490*/  LEA R20, P1, R59.reuse, R12, 0x2 ;  /* 0x0000000c3b147211 */ /* 0x040fe400078210ff */
[----:B------:R-:W-:Y:S02]  /*14a0*/  LEA R22, P5, R56, R8, 0x2 ;  /* 0x0000000838167211 */ /* 0x000fe400078a10ff */
[----:B------:R-:W-:-:S02]  /*14b0*/  LEA.HI.X.SX32 R21, R59, R34, 0x2, P1 ;  /* 0x000000223b157211 */ /* 0x000fc400008f16ff */
[----:B------:R-:W-:Y:S02]  /*14c0*/  LEA R18, P1, R57, R8, 0x2 ;  /* 0x0000000839127211 */ /* 0x000fe400078210ff */
[----:B------:R-:W-:Y:S02]  /*14d0*/  LEA R10, P0, R69, R12, 0x2 ;  /* 0x0000000c450a7211 */ /* 0x000fe400078010ff */
[-C--:B------:R-:W-:Y:S02]  /*14e0*/  LEA.HI.X.SX32 R19, R57, R9.reuse, 0x2, P1 ;  /* 0x0000000939137211 */ /* 0x080fe400008f16ff */
[-C--:B------:R-:W-:Y:S02]  /*14f0*/  LEA R26, P1, R55, R8.reuse, 0x2 ;  /* 0x00000008371a7211 */ /* 0x080fe400078210ff */
[----:B------:R-:W-:Y:S02]  /*1500*/  LEA.HI.X.SX32 R23, R56, R9, 0x2, P5 ;  /* 0x0000000938177211 */ /* 0x000fe400028f16ff */
[----:B------:R-:W-:-:S02]  /*1510*/  LEA R32, P5, R54, R8, 0x2 ;  /* 0x0000000836207211 */ /* 0x000fc400078a10ff */
[----:B------:R-:W-:Y:S02]  /*1520*/  LEA.HI.X.SX32 R11, R69, R34, 0x2, P0 ;  /* 0x00000022450b7211 */ /* 0x000fe400000f16ff */
[-C--:B------:R-:W-:Y:S02]  /*1530*/  LEA.HI.X.SX32 R27, R55, R9.reuse, 0x2, P1 ;  /* 0x00000009371b7211 */ /* 0x080fe400008f16ff */
[-C--:B------:R-:W-:Y:S02]  /*1540*/  LEA R4, P0, R65, R12.reuse, 0x2 ;  /* 0x0000000c41047211 */ /* 0x080fe400078010ff */
[----:B------:R-:W-:Y:S02]  /*1550*/  LEA R16, P1, R53, R12, 0x2 ;  /* 0x0000000c35107211 */ /* 0x000fe400078210ff */
[----:B------:R-:W-:Y:S02]  /*1560*/  LEA.HI.X.SX32 R33, R54, R9, 0x2, P5 ;  /* 0x0000000936217211 */ /* 0x000fe400028f16ff */
[----:B------:R-:W-:-:S02]  /*1570*/  ISETP.GE.AND P5, PT, R51, R71, PT ;  /* 0x000000473300720c */ /* 0x000fc40003fa6270 */
[-C--:B------:R-:W-:Y:S02]  /*1580*/  LEA.HI.X.SX32 R5, R65, R34.reuse, 0x2, P0 ;  /* 0x0000002241057211 */ /* 0x080fe400000f16ff */
[----:B------:R-:W-:Y:S02]  /*1590*/  LEA.HI.X.SX32 R17, R53, R34, 0x2, P1 ;  /* 0x0000002235117211 */ /* 0x000fe400008f16ff */
[----:B------:R-:W-:Y:S02]  /*15a0*/  ISETP.NE.U32.AND P0, PT, R31, RZ, PT ;  /* 0x000000ff1f00720c */ /* 0x000fe40003f05070 */
[----:B------:R-:W-:Y:S02]  /*15b0*/  LEA R12, P1, R52, R12, 0x2 ;  /* 0x0000000c340c7211 */ /* 0x000fe400078210ff */
[----:B------:R-:W-:Y:S01]  /*15c0*/  SEL R37, R76, RZ, !P5 ;  /* 0x000000ff4c257207 */ /* 0x000fe20006800000 */
[----:B------:R-:W-:Y:S10]  /*15d0*/  @P6 BRA `(.L_x_5) ;  /* 0x0000000000186947 */ /* 0x000ff40003800000 */
[----:B------:R-:W-:Y:S01]  /*15e0*/  ELECT P5, URZ, PT ;  /* 0x0000000000ff782f */ /* 0x000fe200038a0000 */
[----:B------:R-:W-:Y:S01]  /*15f0*/  IMAD.MOV.U32 R35, RZ, RZ, 0x1 ;  /* 0x00000001ff237424 */ /* 0x000fe200078e00ff */
[----:B------:R-:W-:Y:S01]  /*1600*/  UMOV UR7, 0x40 ;  /* 0x0000004000077882 */ /* 0x000fe20000000000 */
[----:B------:R-:W-:Y:S01]  /*1610*/  UVIRTCOUNT.DEALLOC.SMPOOL 0x80 ;  /* 0x000000800000784c */ /* 0x000fe20000000000 */
[----:B------:R-:W-:-:S09]  /*1620*/  ULEA UR7, UR6, UR7, 0x18 ;  /* 0x0000000706077291 */ /* 0x000fd2000f8ec0ff */
[----:B------:R1:W-:Y:S03]  /*1630*/  @P5 STS.U8 [UR7], R35 ;  /* 0x00000023ff005988 */ /* 0x0003e60008000007 */
.L_x_5:
[----:B------:R-:W-:Y:S01]  /*1640*/  ULOP3.LUT UR4, UR4, 0x600000, URZ, 0xc0, !UPT ;  /* 0x0060000004047892 */ /* 0x000fe2000f8ec0ff */
[----:B------:R-:W-:Y:S01]  /*1650*/  IMAD R48, R48, UR11, RZ ;  /* 0x0000000b30307c24 */ /* 0x000fe2000f8e02ff */
[----:B------:R-:W-:Y:S01]  /*1660*/  ULOP3.LUT UR5, UR5, 0x20, URZ, 0xc0, !UPT ;  /* 0x0000002005057892 */ /* 0x000fe2000f8ec0ff */
[----:B------:R-:W-:Y:S01]  /*1670*/  IMAD R47, R47, UR11, RZ ;  /* 0x0000000b2f2f7c24 */ /* 0x000fe2000f8e02ff */
[----:B------:R-:W-:Y:S01]  /*1680*/  VOTEU.ALL UP0, P0 ;  /* 0x0000000000ff7886 */ /* 0x000fe20000000000 */
[----:B------:R-:W-:Y:S01]  /*1690*/  LEA R36, P5, R49, R8, 0x2 ;  /* 0x0000000831247211 */ /* 0x000fe200078a10ff */
[----:B------:R-:W-:Y:S01]  /*16a0*/  UIADD3 UR11, UPT, UPT, UR5, UR4, UR22 ;  /* 0x00000004050b7290 */ /* 0x000fe2000fffe016 */
[----:B------:R-:W-:Y:S01]  /*16b0*/  LEA.HI.X.SX32 R13, R52, R34, 0x2, P1 ;  /* 0x00000022340d7211 */ /* 0x000fe200008f16ff */
[----:B------:R-:W-:Y:S01]  /*16c0*/  VOTEU.ALL UP1, P0 ;  /* 0x0000000000ff7886 */ /* 0x000fe20000020000 */
[----:B------:R-:W-:-:S04]  /*16d0*/  @!UP0 UIADD3 UR6, UPT, UPT, -UR8, 0x100000, URZ ;  /* 0x0010000008068890 */ /* 0x000fc8000fffe1ff */
[----:B------:R-:W-:Y:S02]  /*16e0*/  @!UP0 USHF.L.U32 UR7, UR6, 0xb, URZ ;  /* 0x0000000b06078899 */ /* 0x000fe400080006ff */
[----:B------:R-:W-:Y:S01]  /*16f0*/  @!UP0 USHF.L.U32 UR6, UR6, 0x1, URZ ;  /* 0x0000000106068899 */ /* 0x000fe200080006ff */
[----:B------:R-:W-:Y:S01]  /*1700*/  VIADD R97, R50, UR10 ;  /* 0x0000000a32617c36 */ /* 0x000fe20008000000 */
[----:B------:R-:W-:-:S04]  /*1710*/  @!UP0 UIADD3 UR4, UPT, UPT, -UR8, 0x100000, URZ ;  /* 0x0010000008048890 */ /* 0x000fc8000fffe1ff */
[----:B------:R-:W-:Y:S02]  /*1720*/  @!UP0 USHF.L.U32 UR5, UR4, 0xb, URZ ;  /* 0x0000000b04058899 */ /* 0x000fe400080006ff */
[----:B------:R-:W-:Y:S01]  /*1730*/  @!UP0 USHF.L.U32 UR4, UR4, 0x1, URZ ;  /* 0x0000000104048899 */ /* 0x000fe200080006ff */
[----:B------:R-:W-:Y:S01]  /*1740*/  VOTEU.ALL UP0, P0 ;  /* 0x0000000000ff7886 */ /* 0x000fe20000000000 */
[----:B------:R-:W-:Y:S01]  /*1750*/  ISETP.NE.U32.AND P1, PT, R37, RZ, PT ;  /* 0x000000ff2500720c */ /* 0x000fe20003f25070 */
[----:B------:R-:W-:Y:S01]  /*1760*/  VIADD R85, R71, 0xffffffe0 ;  /* 0xffffffe047557836 */ /* 0x000fe20000000000 */
[----:B------:R-:W-:Y:S01]  /*1770*/  STTM.16dp32bit_t0_t15.x16 tmem[UR11], RZ ;  /* 0x000000ff000079ed */ /* 0x000fe20008a0000b */
[----:B------:R-:W-:Y:S01]  /*1780*/  STTM.16dp32bit_t16_t31.x16 tmem[UR11+0x10], RZ ;  /* 0x000010ff000079ed */ /* 0x000fe20008a2000b */
[----:B------:R-:W2:Y:S02]  /*1790*/  FENCE.VIEW.ASYNC.T ;  /* 0x00000000000073c6 */ /* 0x000ea40000000200 */
[----:B--2---:R-:W-:Y:S01]  /*17a0*/  BAR.SYNC.DEFER_BLOCKING 0x0 ;  /* 0x0000000000007b1d */ /* 0x004fe20000010000 */
[----:B------:R-:W-:Y:S01]  /*17b0*/  LEA.HI.X.SX32 R37, R49, R9, 0x2, P5 ;  /* 0x0000000931257211 */ /* 0x000fe200028f16ff */
[----:B------:R-:W-:Y:S01]  /*17c0*/  IMAD.SHL.U32 R39, R39, 0x20, RZ ;  /* 0x0000002027277824 */ /* 0x000fe200078e00ff */
[----:B------:R-:W-:-:S02]  /*17d0*/  LEA R34, P5, R48, R8, 0x2 ;  /* 0x0000000830227211 */ /* 0x000fc400078a10ff */
[----:B------:R-:W-:Y:S02]  /*17e0*/  LOP3.LUT R80, R50, 0x10, RZ, 0x3c, !PT ;  /* 0x0000001032507812 */ /* 0x000fe400078e3cff */
[-C--:B-1----:R-:W-:Y:S02]  /*17f0*/  LEA.HI.X.SX32 R35, R48, R9.reuse, 0x2, P5 ;  /* 0x0000000930237211 */ /* 0x082fe400028f16ff */
[----:B------:R-:W-:Y:S01]  /*1800*/  LEA R8, P5, R47, R8, 0x2 ;  /* 0x000000082f087211 */ /* 0x000fe200078a10ff */
[----:B------:R-:W-:Y:S01]  /*1810*/  VIADD R91, R80, UR10 ;  /* 0x0000000a505b7c36 */ /* 0x000fe20008000000 */
[C---:B------:R-:W-:Y:S02]  /*1820*/  LOP3.LUT R46, R29.reuse, 0x10, RZ, 0xfc, !PT ;  /* 0x000000101d2e7812 */ /* 0x040fe400078efcff */
[----:B------:R-:W-:Y:S02]  /*1830*/  LOP3.LUT R44, R29, 0x18, RZ, 0xfc, !PT ;  /* 0x000000181d2c7812 */ /* 0x000fe400078efcff */
[----:B------:R-:W-:-:S02]  /*1840*/  LEA.HI.X.SX32 R9, R47, R9, 0x2, P5 ;  /* 0x000000092f097211 */ /* 0x000fc400028f16ff */
[----:B------:R-:W-:Y:S02]  /*1850*/  ISETP.GE.AND P5, PT, R46, R71, PT ;  /* 0x000000472e00720c */ /* 0x000fe40003fa6270 */
[C---:B------:R-:W-:Y:S02]  /*1860*/  LOP3.LUT R45, R29.reuse, 0x14, RZ, 0xfc, !PT ;  /* 0x000000141d2d7812 */ /* 0x040fe400078efcff */
[----:B------:R-:W-:Y:S02]  /*1870*/  LOP3.LUT R43, R29, 0x1c, RZ, 0xfc, !PT ;  /* 0x0000001c1d2b7812 */ /* 0x000fe400078efcff */
[----:B------:R-:W-:Y:S01]  /*1880*/  SEL R40, R76, RZ, !P5 ;  /* 0x000000ff4c287207 */ /* 0x000fe20006800000 */
[----:B------:R-:W1:Y:S02]  /*1890*/  FENCE.VIEW.ASYNC.S ;  /* 0x00000000000073c6 */ /* 0x000e640000000000 */
[----:B-1----:R1:W2:Y:S02]  /*18a0*/  @!UP0 SYNCS.EXCH.64 URZ, [UR12], UR6 ;  /* 0x000000060cff85b2 */ /* 0x0022a40008000100 */
[----:B--2---:R-:W-:Y:S01]  /*18b0*/  BAR.SYNC.DEFER_BLOCKING 0x0 ;  /* 0x0000000000007b1d */ /* 0x004fe20000010000 */
[----:B------:R-:W-:-:S02]  /*18c0*/  LOP3.LUT R42, R50, 0x20, RZ, 0x3c, !PT ;  /* 0x00000020322a7812 */ /* 0x000fc400078e3cff */
[----:B------:R-:W-:Y:S02]  /*18d0*/  LOP3.LUT R41, R50, 0x30, RZ, 0x3c, !PT ;  /* 0x0000003032297812 */ /* 0x000fe400078e3cff */
[----:B------:R-:W-:Y:S01]  /*18e0*/  ISETP.NE.U32.AND P5, PT, R40, RZ, PT ;  /* 0x000000ff2800720c */ /* 0x000fe20003fa5070 */
[----:B------:R-:W-:Y:S02]  /*18f0*/  VIADD R89, R42, UR10 ;  /* 0x0000000a2a597c36 */ /* 0x000fe40008000000 */
[----:B------:R-:W-:Y:S01]  /*1900*/  VIADD R87, R41, UR10 ;  /* 0x0000000a29577c36 */ /* 0x000fe20008000000 */
[----:B------:R1:W2:Y:S02]  /*1910*/  @!UP1 SYNCS.EXCH.64 URZ, [UR10+0xc008], UR4 ;  /* 0x00c008040aff95b2 */ /* 0x0002a40008000100 */
[----:B------:R-:W-:Y:S01]  /*1920*/  @!PT LDS RZ, [RZ] ;  /* 0x00000000fffff984 */ /* 0x000fe20000000800 */
[----:B------:R-:W-:Y:S01]  /*1930*/  @!PT LDS RZ, [RZ] ;  /* 0x00000000fffff984 */ /* 0x000fe20000000800 */
[----:B------:R-:W-:Y:S01]  /*1940*/  @!PT LDS RZ, [RZ] ;  /* 0x00000000fffff984 */ /* 0x000fe20000000800 */
[----:B--2---:R-:W-:Y:S01]  /*1950*/  LDGSTS.E [R97], desc[UR20][R10.64], P4 ;  /* 0x000000000a617fae */ /* 0x004fe2000a1a1014 */
[----:B------:R-:W-:-:S03]  /*1960*/  ISETP.GE.AND P4, PT, R45, R71, PT ;  /* 0x000000472d00720c */ /* 0x000fc60003f86270 */
[----:B------:R-:W-:Y:S01]  /*1970*/  LDGSTS.E [R91], desc[UR20][R2.64], P3 ;  /* 0x00000000025b7fae */ /* 0x000fe200099a1014 */
[-C--:B------:R-:W-:Y:S02]  /*1980*/  ISETP.GE.AND P3, PT, R44, R71.reuse, PT ;  /* 0x000000472c00720c */ /* 0x080fe40003f66270 */
[C---:B------:R-:W-:Y:S01]  /*1990*/  SEL R40, R76.reuse, RZ, !P4 ;  /* 0x000000ff4c287207 */ /* 0x040fe20006000000 */
[----:B------:R-:W-:Y:S01]  /*19a0*/  LDGSTS.E [R89], desc[UR20][R4.64], P2 ;  /* 0x0000000004597fae */ /* 0x000fe200091a1014 */
[----:B------:R-:W-:Y:S02]  /*19b0*/  SEL R73, R76, RZ, !P3 ;  /* 0x000000ff4c497207 */ /* 0x000fe40005800000 */
[----:B------:R-:W-:Y:S01]  /*19c0*/  ISETP.GE.AND P3, PT, R43, R71, PT ;  /* 0x000000472b00720c */ /* 0x000fe20003f66270 */
[----:B------:R-:W-:Y:S01]  /*19d0*/  LDGSTS.E [R87], desc[UR20][R6.64], P1 ;  /* 0x0000000006577fae */ /* 0x000fe200089a1014 */
[----:B------:R-:W-:Y:S02]  /*19e0*/  ISETP.NE.U32.AND P4, PT, R40, RZ, PT ;  /* 0x000000ff2800720c */ /* 0x000fe40003f85070 */
[----:B------:R-:W-:-:S02]  /*19f0*/  SEL R74, R76, RZ, !P3 ;  /* 0x000000ff4c4a7207 */ /* 0x000fc40005800000 */
[----:B------:R-:W-:Y:S02]  /*1a00*/  LOP3.LUT R40, R50, 0x40, RZ, 0x3c, !PT ;  /* 0x0000004032287812 */ /* 0x000fe400078e3cff */
[----:B------:R-:W-:Y:S02]  /*1a10*/  ISETP.NE.U32.AND P3, PT, R74, RZ, PT ;  /* 0x000000ff4a00720c */ /* 0x000fe40003f65070 */
[----:B------:R-:W-:Y:S02]  /*1a20*/  LOP3.LUT R74, R50, 0x50, RZ, 0x3c, !PT ;  /* 0x00000050324a7812 */ /* 0x000fe400078e3cff */
[----:B------:R-:W-:Y:S02]  /*1a30*/  ISETP.GE.AND P1, PT, R72, R71, PT ;  /* 0x000000474800720c */ /* 0x000fe40003f26270 */
[----:B------:R-:W-:Y:S01]  /*1a40*/  ISETP.NE.U32.AND P2, PT, R73, RZ, PT ;  /* 0x000000ff4900720c */ /* 0x000fe20003f45070 */
[----:B------:R-:W-:Y:S01]  /*1a50*/  VIADD R73, R40, UR10 ;  /* 0x0000000a28497c36 */ /* 0x000fe20008000000 */
[----:B------:R-:W-:Y:S01]  /*1a60*/  SEL R76, R76, RZ, !P1 ;  /* 0x000000ff4c4c7207 */ /* 0x000fe20004800000 */
[----:B------:R-:W-:Y:S01]  /*1a70*/  VIADD R75, R74, UR10 ;  /* 0x0000000a4a4b7c36 */ /* 0x000fe20008000000 */
[----:B------:R-:W-:-:S02]  /*1a80*/  ISETP.GT.AND P1, PT, R66, 0x3f, PT ;  /* 0x0000003f4200780c */ /* 0x000fc40003f24270 */
[----:B------:R-:W-:Y:S01]  /*1a90*/  LDGSTS.E [R73], desc[UR20][R24.64], P5 ;  /* 0x0000000018497fae */ /* 0x000fe2000a9a1014 */
[----:B------:R-:W-:Y:S02]  /*1aa0*/  ISETP.NE.U32.AND P6, PT, R76, RZ, PT ;  /* 0x000000ff4c00720c */ /* 0x000fe40003fc5070 */
[----:B------:R-:W-:Y:S01]  /*1ab0*/  LOP3.LUT R76, R50, 0x60, RZ, 0x3c, !PT ;  /* 0x00000060324c7812 */ /* 0x000fe200078e3cff */
[----:B------:R-:W-:Y:S01]  /*1ac0*/  LDGSTS.E [R75], desc[UR20][R20.64], P4 ;  /* 0x00000000144b7fae */ /* 0x000fe2000a1a1014 */
[-C--:B------:R-:W-:Y:S02]  /*1ad0*/  ISETP.GE.AND P4, PT, R62, R85.reuse, PT ;  /* 0x000000553e00720c */ /* 0x080fe40003f86270 */
[----:B------:R-:W-:Y:S01]  /*1ae0*/  ISETP.GE.AND P5, PT, R29, R85, PT ;  /* 0x000000551d00720c */ /* 0x000fe20003fa6270 */
[----:B------:R-:W-:Y:S01]  /*1af0*/  VIADD R79, R76, UR10 ;  /* 0x0000000a4c4f7c36 */ /* 0x000fe20008000000 */
[----:B------:R-:W-:Y:S02]  /*1b00*/  SEL R78, RZ, 0x4, P4 ;  /* 0x00000004ff4e7807 */ /* 0x000fe40002000000 */
[----:B------:R-:W-:-:S02]  /*1b10*/  SEL R77, RZ, 0x4, P5 ;  /* 0x00000004ff4d7807 */ /* 0x000fc40002800000 */
[----:B------:R-:W-:Y:S01]  /*1b20*/  SEL R78, R78, RZ, P1 ;  /* 0x000000ff4e4e7207 */ /* 0x000fe20000800000 */
[----:B------:R-:W-:Y:S01]  /*1b30*/  LDGSTS.E [R79], desc[UR20][R16.64], P2 ;  /* 0x00000000104f7fae */ /* 0x000fe200091a1014 */
[----:B------:R-:W-:Y:S02]  /*1b40*/  ISETP.GE.AND P2, PT, R60, R85, PT ;  /* 0x000000553c00720c */ /* 0x000fe40003f46270 */
[----:B------:R-:W-:Y:S02]  /*1b50*/  SEL R77, R77, RZ, P1 ;  /* 0x000000ff4d4d7207 */ /* 0x000fe40000800000 */
[----:B------:R-:W-:Y:S02]  /*1b60*/  ISETP.NE.U32.AND P4, PT, R78, RZ, PT ;  /* 0x000000ff4e00720c */ /* 0x000fe40003f85070 */
[----:B------:R-:W-:Y:S02]  /*1b70*/  LOP3.LUT R78, R68, 0xe0, RZ, 0xc0, !PT ;  /* 0x000000e0444e7812 */ /* 0x000fe400078ec0ff */
[----:B------:R-:W-:-:S02]  /*1b80*/  SEL R82, RZ, 0x4, P2 ;  /* 0x00000004ff527807 */ /* 0x000fc40001000000 */
[----:B------:R-:W-:Y:S02]  /*1b90*/  ISETP.NE.U32.AND P5, PT, R77, RZ, PT ;  /* 0x000000ff4d00720c */ /* 0x000fe40003fa5070 */
[-C--:B------:R-:W-:Y:S02]  /*1ba0*/  ISETP.GE.AND P2, PT, R51, R85.reuse, PT ;  /* 0x000000553300720c */ /* 0x080fe40003f46270 */
[----:B------:R-:W-:Y:S02]  /*1bb0*/  LOP3.LUT R77, R50, 0x70, RZ, 0x3c, !PT ;  /* 0x00000070324d7812 */ /* 0x000fe400078e3cff */
[----:B------:R-:W-:Y:S01]  /*1bc0*/  SHF.R.U32.HI R83, RZ, 0x1, R78 ;  /* 0x00000001ff537819 */ /* 0x000fe2000001164e */
[----:B------:R-:W-:Y:S01]  /*1bd0*/  IMAD.SHL.U32 R78, R31, 0x4, RZ ;  /* 0x000000041f4e7824 */ /* 0x000fe200078e00ff */
[----:B------:R-:W-:Y:S01]  /*1be0*/  SEL R84, RZ, 0x4, P2 ;  /* 0x00000004ff547807 */ /* 0x000fe20001000000 */
[----:B------:R-:W-:Y:S01]  /*1bf0*/  VIADD R81, R77, UR10 ;  /* 0x0000000a4d517c36 */ /* 0x000fe20008000000 */
[----:B------:R-:W-:-:S02]  /*1c00*/  ISETP.GE.AND P2, PT, R46, R85, PT ;  /* 0x000000552e00720c */ /* 0x000fc40003f46270 */
[----:B------:R-:W-:Y:S02]  /*1c10*/  LOP3.LUT R78, R78, R83, RZ, 0x3c, !PT ;  /* 0x000000534e4e7212 */ /* 0x000fe400078e3cff */
[----:B------:R-:W-:Y:S01]  /*1c20*/  SEL R82, R82, RZ, P1 ;  /* 0x000000ff52527207 */ /* 0x000fe20000800000 */
[----:B------:R-:W-:Y:S01]  /*1c30*/  LDGSTS.E [R81], desc[UR20][R12.64], P3 ;  /* 0x000000000c517fae */ /* 0x000fe200099a1014 */
[----:B------:R-:W-:Y:S02]  /*1c40*/  SEL R83, RZ, 0x4, P2 ;  /* 0x00000004ff537807 */ /* 0x000fe40001000000 */
[----:B------:R-:W-:Y:S01]  /*1c50*/  ISETP.NE.U32.AND P3, PT, R82, RZ, PT ;  /* 0x000000ff5200720c */ /* 0x000fe20003f65070 */
[----:B------:R-:W0:Y:S01]  /*1c60*/  LDGDEPBAR ;  /* 0x00000000000079af */ /* 0x000e220000000000 */
[----:B------:R-:W-:Y:S01]  /*1c70*/  SEL R82, R83, RZ, P1 ;  /* 0x000000ff53527207 */ /* 0x000fe20000800000 */
[----:B------:R-:W-:Y:S01]  /*1c80*/  VIADD R83, R78, UR10 ;  /* 0x0000000a4e537c36 */ /* 0x000fe20008000000 */
[----:B------:R-:W-:-:S02]  /*1c90*/  ISETP.GE.AND P2, PT, R45, R85, PT ;  /* 0x000000552d00720c */ /* 0x000fc40003f46270 */
[----:B------:R-:W-:Y:S02]  /*1ca0*/  SEL R84, R84, RZ, P1 ;  /* 0x000000ff54547207 */ /* 0x000fe40000800000 */
[----:B------:R-:W-:Y:S01]  /*1cb0*/  SEL R86, RZ, 0x4, P2 ;  /* 0x00000004ff567807 */ /* 0x000fe20001000000 */
[----:B------:R2:W-:Y:S01]  /*1cc0*/  LDGSTS.E [R83+0x6000], desc[UR20][R14.64], P6 ;  /* 0x060000000e537fae */ /* 0x0005e2000b1a1014 */
[-C--:B------:R-:W-:Y:S02]  /*1cd0*/  ISETP.GE.AND P2, PT, R44, R85.reuse, PT ;  /* 0x000000552c00720c */ /* 0x080fe40003f46270 */
[----:B------:R-:W-:Y:S01]  /*1ce0*/  SEL R86, R86, RZ, P1 ;  /* 0x000000ff56567207 */ /* 0x000fe20000800000 */
[----:B------:R3:W-:Y:S01]  /*1cf0*/  LDGSTS.E [R83+0x6400], desc[UR20][R18.64], P6 ;  /* 0x0640000012537fae */ /* 0x0007e2000b1a1014 */
[----:B------:R-:W-:Y:S02]  /*1d00*/  SEL R88, RZ, 0x4, P2 ;  /* 0x00000004ff587807 */ /* 0x000fe40001000000 */
[----:B------:R-:W-:Y:S01]  /*1d10*/  ISETP.GE.AND P2, PT, R43, R85, PT ;  /* 0x000000552b00720c */ /* 0x000fe20003f46270 */
[----:B------:R4:W-:Y:S01]  /*1d20*/  LDGSTS.E [R83+0x6800], desc[UR20][R22.64], P6 ;  /* 0x0680000016537fae */ /* 0x0009e2000b1a1014 */
[----:B------:R-:W-:-:S02]  /*1d30*/  SEL R88, R88, RZ, P1 ;  /* 0x000000ff58587207 */ /* 0x000fc40000800000 */
[----:B------:R-:W-:Y:S01]  /*1d40*/  SEL R90, RZ, 0x4, P2 ;  /* 0x00000004ff5a7807 */ /* 0x000fe20001000000 */
[----:B------:R5:W-:Y:S01]  /*1d50*/  LDGSTS.E [R83+0x6c00], desc[UR20][R26.64], P6 ;  /* 0x06c000001a537fae */ /* 0x000be2000b1a1014 */
[----:B------:R-:W-:Y:S01]  /*1d60*/  ISETP.GE.AND P2, PT, R72, R85, PT ;  /* 0x000000554800720c */ /* 0x000fe20003f46270 */
[C---:B--2---:R-:W-:Y:S01]  /*1d70*/  IMAD.WIDE R14, R39.reuse, 0x4, R14 ;  /* 0x00000004270e7825 */ /* 0x044fe200078e020e */
[----:B------:R-:W-:Y:S01]  /*1d80*/  SEL R90, R90, RZ, P1 ;  /* 0x000000ff5a5a7207 */ /* 0x000fe20000800000 */
[----:B------:R2:W-:Y:S01]  /*1d90*/  LDGSTS.E [R83+0x7000], desc[UR20][R32.64], P6 ;  /* 0x0700000020537fae */ /* 0x0005e2000b1a1014 */
[----:B------:R-:W-:Y:S01]  /*1da0*/  SEL R85, RZ, 0x4, P2 ;  /* 0x00000004ff557807 */ /* 0x000fe20001000000 */
[----:B---3--:R-:W-:Y:S01]  /*1db0*/  IMAD.WIDE R18, R39, 0x4, R18 ;  /* 0x0000000427127825 */ /* 0x008fe200078e0212 */
[----:B------:R-:W-:Y:S01]  /*1dc0*/  ISETP.NE.U32.AND P2, PT, R84, RZ, PT ;  /* 0x000000ff5400720c */ /* 0x000fe20003f45070 */
[----:B------:R3:W-:Y:S01]  /*1dd0*/  LDGSTS.E [R83+0x7400], desc[UR20][R36.64], P6 ;  /* 0x0740000024537fae */ /* 0x0007e2000b1a1014 */
[----:B------:R-:W-:Y:S01]  /*1de0*/  SEL R85, R85, RZ, P1 ;  /* 0x000000ff55557207 */ /* 0x000fe20000800000 */
[----:B----4-:R-:W-:-:S02]  /*1df0*/  IMAD.WIDE R22, R39, 0x4, R22 ;  /* 0x0000000427167825 */ /* 0x010fc400078e0216 */
[----:B------:R4:W-:Y:S01]  /*1e00*/  LDGSTS.E [R83+0x7800], desc[UR20][R34.64], P6 ;  /* 0x0780000022537fae */ /* 0x0009e2000b1a1014 */
[----:B------:R-:W-:Y:S01]  /*1e10*/  ISETP.NE.U32.AND P1, PT, R85, RZ, PT ;  /* 0x000000ff5500720c */ /* 0x000fe20003f25070 */
[----:B------:R-:W-:Y:S02]  /*1e20*/  IMAD.SHL.U32 R85, R38, 0x20, RZ ;  /* 0x0000002026557824 */ /* 0x000fe400078e00ff */
[----:B------:R1:W-:Y:S01]  /*1e30*/  LDGSTS.E [R83+0x7c00], desc[UR20][R8.64], P6 ;  /* 0x07c0000008537fae */ /* 0x0003e2000b1a1014 */
[----:B------:R-:W-:Y:S01]  /*1e40*/  ISETP.NE.U32.AND P6, PT, R82, RZ, PT ;  /* 0x000000ff5200720c */ /* 0x000fe20003fc5070 */
[C---:B------:R-:W-:Y:S01]  /*1e50*/  IMAD.WIDE R10, R85.reuse, 0x4, R10 ;  /* 0x00000004550a7825 */ /* 0x040fe200078e020a */
[----:B------:R-:W-:Y:S01]  /*1e60*/  SHF.R.S32.HI R38, RZ, 0x1f, R85 ;  /* 0x0000001fff267819 */ /* 0x000fe20000011455 */
[----:B------:R-:W0:Y:S02]  /*1e70*/  LDGDEPBAR ;  /* 0x00000000000079af */ /* 0x000e240000000000 */
[C---:B------:R-:W-:Y:S01]  /*1e80*/  IMAD.WIDE R2, R85.reuse, 0x4, R2 ;  /* 0x0000000455027825 */ /* 0x040fe200078e0202 */
[C---:B------:R-:W-:Y:S01]  /*1e90*/  SHF.L.U64.HI R95, R85.reuse, 0x2, R38 ;  /* 0x00000002555f7819 */ /* 0x040fe20000010226 */
[----:B------:R-:W-:Y:S02]  /*1ea0*/  BAR.SYNC.DEFER_BLOCKING 0x0 ;  /* 0x0000000000007b1d */ /* 0x000fe40000010000 */
[----:B------:R-:W-:-:S04]  /*1eb0*/  IMAD.WIDE R4, R85, 0x4, R4 ;  /* 0x0000000455047825 */ /* 0x000fc800078e0204 */
[----:B------:R-:W-:-:S04]  /*1ec0*/  IMAD.WIDE R6, R85, 0x4, R6 ;  /* 0x0000000455067825 */ /* 0x000fc800078e0206 */
[----:B------:R-:W-:-:S04]  /*1ed0*/  IMAD.WIDE R24, R85, 0x4, R24 ;  /* 0x0000000455187825 */ /* 0x000fc800078e0218 */
[----:B------:R-:W-:-:S04]  /*1ee0*/  IMAD.WIDE R20, R85, 0x4, R20 ;  /* 0x0000000455147825 */ /* 0x000fc800078e0214 */
[----:B------:R-:W-:-:S04]  /*1ef0*/  IMAD.WIDE R16, R85, 0x4, R16 ;  /* 0x0000000455107825 */ /* 0x000fc800078e0210 */
[----:B------:R-:W-:Y:S01]  /*1f00*/  IMAD.WIDE R12, R85, 0x4, R12 ;  /* 0x00000004550c7825 */ /* 0x000fe200078e020c */
[----:B------:R-:W-:Y:S01]  /*1f10*/  @!PT LDS RZ, [RZ] ;  /* 0x00000000fffff984 */ /* 0x000fe20000000800 */
[----:B------:R-:W-:Y:S01]  /*1f20*/  @!PT LDS RZ, [RZ] ;  /* 0x00000000fffff984 */ /* 0x000fe20000000800 */
[----:B------:R-:W-:Y:S01]  /*1f30*/  @!PT LDS RZ, [RZ] ;  /* 0x00000000fffff984 */ /* 0x000fe20000000800 */
[----:B------:R1:W-:Y:S03]  /*1f40*/  LDGSTS.E [R97+0x2000], desc[UR20][R10.64], P5 ;  /* 0x020000000a617fae */ /* 0x0003e6000a9a1014 */
[C---:B-----5:R-:W-:Y:S01]  /*1f50*/  IMAD.WIDE R26, R39.reuse, 0x4, R26 ;  /* 0x00000004271a7825 */ /* 0x060fe200078e021a */
[----:B------:R5:W-:Y:S01]  /*1f60*/  LDGSTS.E [R91+0x2000], desc[UR20][R2.64], P4 ;  /* 0x02000000025b7fae */ /* 0x000be2000a1a1014 */
[----:B------:R-:W-:Y:S02]  /*1f70*/  ISETP.NE.U32.AND P4, PT, R86, RZ, PT ;  /* 0x000000ff5600720c */ /* 0x000fe40003f85070 */
[----:B--2---:R-:W-:Y:S01]  /*1f80*/  IMAD.WIDE R32, R39, 0x4, R32 ;  /* 0x0000000427207825 */ /* 0x004fe200078e0220 */
[----:B------:R5:W-:Y:S01]  /*1f90*/  LDGSTS.E [R89+0x2000], desc[UR20][R4.64], P3 ;  /* 0x0200000004597fae */ /* 0x000be200099a1014 */
[----:B------:R-:W-:-:S02]  /*1fa0*/  ISETP.NE.U32.AND P3, PT, R88, RZ, PT ;  /* 0x000000ff5800720c */ /* 0x000fc40003f65070 */
[C---:B---3--:R-:W-:Y:S01]  /*1fb0*/  IMAD.WIDE R36, R39.reuse, 0x4, R36 ;  /* 0x0000000427247825 */ /* 0x048fe200078e0224 */
[----:B------:R5:W-:Y:S01]  /*1fc0*/  LDGSTS.E [R87+0x2000], desc[UR20][R6.64], P2 ;  /* 0x0200000006577fae */ /* 0x000be200091a1014 */
[----:B------:R-:W-:Y:S02]  /*1fd0*/  ISETP.NE.U32.AND P2, PT, R90, RZ, PT ;  /* 0x000000ff5a00720c */ /* 0x000fe40003f45070 */
[C---:B----4-:R-:W-:Y:S01]  /*1fe0*/  IMAD.WIDE R34, R39.reuse, 0x4, R34 ;  /* 0x0000000427227825 */ /* 0x050fe200078e0222 */
[----:B------:R5:W-:Y:S03]  /*1ff0*/  LDGSTS.E [R73+0x2000], desc[UR20][R24.64], P6 ;  /* 0x0200000018497fae */ /* 0x000be6000b1a1014 */
[----:B-1----:R-:W-:Y:S01]  /*2000*/  IMAD.WIDE R8, R39, 0x4, R8 ;  /* 0x0000000427087825 */ /* 0x002fe200078e0208 */
[----:B------:R5:W-:Y:S03]  /*2010*/  LDGSTS.E [R75+0x2000], desc[UR20][R20.64], P4 ;  /* 0x02000000144b7fae */ /* 0x000be6000a1a1014 */
[----:B------:R-:W-:Y:S01]  /*2020*/  IMAD.SHL.U32 R93, R85, 0x4, RZ ;  /* 0x00000004555d7824 */ /* 0x000fe200078e00ff */
[----:B------:R5:W-:Y:S04]  /*2030*/  LDGSTS.E [R79+0x2000], desc[UR20][R16.64], P3 ;  /* 0x02000000104f7fae */ /* 0x000be800099a1014 */
[----:B------:R-:W-:Y:S01]  /*2040*/  IADD3 R10, P3, PT, R10, R93, RZ ;  /* 0x0000005d0a0a7210 */ /* 0x000fe20007f7e0ff */
[----:B------:R5:W-:Y:S04]  /*2050*/  LDGSTS.E [R81+0x2000], desc[UR20][R12.64], P2 ;  /* 0x020000000c517fae */ /* 0x000be800091a1014 */
[----:B------:R-:W0:Y:S01]  /*2060*/  LDGDEPBAR ;  /* 0x00000000000079af */ /* 0x000e220000000000 */
[----:B------:R-:W-:-:S03]  /*2070*/  IMAD.X R11, R11, 0x1, R95, P3 ;  /* 0x000000010b0b7824 */ /* 0x000fc600018e065f */
[----:B------:R5:W-:Y:S04]  /*2080*/  LDGSTS.E [R83+0x8000], desc[UR20][R14.64], P1 ;  /* 0x080000000e537fae */ /* 0x000be800089a1014 */
[----:B------:R5:W-:Y:S04]  /*2090*/  LDGSTS.E [R83+0x8400], desc[UR20][R18.64], P1 ;  /* 0x0840000012537fae */ /* 0x000be800089a1014 */
[----:B------:R5:W-:Y:S04]  /*20a0*/  LDGSTS.E [R83+0x8800], desc[UR20][R22.64], P1 ;  /* 0x0880000016537fae */ /* 0x000be800089a1014 */
[----:B------:R5:W-:Y:S04]  /*20b0*/  LDGSTS.E [R83+0x8c00], desc[UR20][R26.64], P1 ;  /* 0x08c000001a537fae */ /* 0x000be800089a1014 */
[----:B------:R5:W-:Y:S04]  /*20c0*/  LDGSTS.E [R83+0x9000], desc[UR20][R32.64], P1 ;  /* 0x0900000020537fae */ /* 0x000be800089a1014 */
[----:B------:R5:W-:Y:S04]  /*20d0*/  LDGSTS.E [R83+0x9400], desc[UR20][R36.64], P1 ;  /* 0x0940000024537fae */ /* 0x000be800089a1014 */
[----:B------:R5:W-:Y:S04]  /*20e0*/  LDGSTS.E [R83+0x9800], desc[UR20][R34.64], P1 ;  /* 0x0980000022537fae */ /* 0x000be800089a1014 */
[----:B------:R5:W-:Y:S01]  /*20f0*/  LDGSTS.E [R83+0x9c00], desc[UR20][R8.64], P1 ;  /* 0x09c0000008537fae */ /* 0x000be200089a1014 */
[----:B------:R-:W-:-:S03]  /*2100*/  ISETP.NE.U32.AND P1, PT, RZ, UR9, PT ;  /* 0x00000009ff007c0c */ /* 0x000fc6000bf25070 */
[----:B------:R-:W0:Y:S01]  /*2110*/  LDGDEPBAR ;  /* 0x00000000000079af */ /* 0x000e220000000000 */
[----:B------:R-:W-:Y:S01]  /*2120*/  ISETP.LT.OR P2, PT, R66, 0x20, P1 ;  /* 0x000000204200780c */ /* 0x000fe20000f41670 */
[----:B------:R-:W-:-:S04]  /*2130*/  DEPBAR.LE SB0, 0x2 ;  /* 0x000080800000791a */ /* 0x000fc80000000000 */
[----:B------:R-:W-:Y:S08]  /*2140*/  BAR.SYNC.DEFER_BLOCKING 0x0 ;  /* 0x0000000000007b1d */ /* 0x000ff00000010000 */
[----:B-----5:R-:W-:Y:S05]  /*2150*/  @P2 BRA `(.L_x_6) ;  /* 0x0000000000842947 */ /* 0x020fea0003800000 */
[----:B------:R-:W-:Y:S02]  /*2160*/  UIADD3 UR4, UPT, UPT, UR10, 0x6000, URZ ;  /* 0x000060000a047890 */ /* 0x000fe4000fffe0ff */
[----:B------:R-:W-:Y:S02]  /*2170*/  USHF.R.U32.HI UR6, URZ, 0x4, UR10 ;  /* 0x00000004ff067899 */ /* 0x000fe4000801160a */
[----:B------:R-:W-:Y:S02]  /*2180*/  USHF.R.U32.HI UR4, URZ, 0x4, UR4 ;  /* 0x00000004ff047899 */ /* 0x000fe40008011604 */
[----:B------:R-:W-:Y:S02]  /*2190*/  USGXT.U32 UR6, UR6, 0xe ;  /* 0x0000000e0606789a */ /* 0x000fe40008000000 */
[----:B------:R-:W-:Y:S02]  /*21a0*/  USGXT.U32 UR8, UR4, 0xe ;  /* 0x0000000e0408789a */ /* 0x000fe40008000000 */
[----:B------:R-:W-:-:S02]  /*21b0*/  UIADD3 UR26, UP0, UPT, UR6, 0x2, URZ ;  /* 0x00000002061a7890 */ /* 0x000fc4000ff1e0ff */
[----:B------:R-:W-:Y:S01]  /*21c0*/  UIADD3 UR28, UP1, UPT, UR8, 0x2, URZ ;  /* 0x00000002081c7890 */ /* 0x000fe2000ff3e0ff */
[----:B------:R-:W-:Y:S01]  /*21d0*/  UMOV UR4, URZ ;  /* 0x000000ff00047c82 */ /* 0x000fe20008000000 */
[----:B------:R-:W-:Y:S01]  /*21e0*/  UMOV UR30, 0x0 ;  /* 0x00000000001e7882 */ /* 0x000fe20000000000 */
[----:B------:R-:W-:Y:S02]  /*21f0*/  UIADD3.X UR27, UPT, UPT, UR4, 0x40004040, URZ, UP0, !UPT ;  /* 0x40004040041b7890 */ /* 0x000fe400087fe4ff */
[----:B------:R-:W-:Y:S02]  /*2200*/  UIADD3.X UR29, UPT, UPT, UR4, 0x40004040, URZ, UP1, !UPT ;  /* 0x40004040041d7890 */ /* 0x000fe40008ffe4ff */
[----:B------:R-:W-:Y:S02]  /*2210*/  UIADD3.64 UR14, UPT, UPT, UR26, 0x2, URZ ;  /* 0x000000021a0e7897 */ /* 0x000fe4000fffe0ff */
[----:B------:R-:W-:Y:S02]  /*2220*/  UIADD3.64 UR16, UPT, UPT, UR28, 0x2, URZ ;  /* 0x000000021c107897 */ /* 0x000fe4000fffe0ff */
[----:B------:R-:W-:-:S02]  /*2230*/  UIADD3.64 UR18, UPT, UPT, UR26, 0x4, URZ ;  /* 0x000000041a127897 */ /* 0x000fc4000fffe0ff */
[----:B------:R-:W-:Y:S01]  /*2240*/  UIADD3.64 UR24, UPT, UPT, UR28, 0x4, URZ ;  /* 0x000000041c187897 */ /* 0x000fe2000fffe0ff */
[----:B------:R-:W-:Y:S01]  /*2250*/  UMOV UR31, 0x4100910 ;  /* 0x04100910001f7882 */ /* 0x000fe20000000000 */
[----:B------:R-:W-:Y:S01]  /*2260*/  UMOV UR7, 0x40004040 ;  /* 0x4000404000077882 */ /* 0x000fe20000000000 */
[----:B------:R-:W-:Y:S01]  /*2270*/  UMOV UR9, 0x40004040 ;  /* 0x4000404000097882 */ /* 0x000fe20000000000 */
[----:B------:R-:W-:Y:S01]  /*2280*/  UMOV UR32, 0x0 ;  /* 0x0000000000207882 */ /* 0x000fe20000000000 */
[----:B------:R-:W-:Y:S01]  /*2290*/  UMOV UR33, 0x4100910 ;  /* 0x0410091000217882 */ /* 0x000fe20000000000 */
[----:B------:R-:W-:Y:S01]  /*22a0*/  UMOV UR34, 0x0 ;  /* 0x0000000000227882 */ /* 0x000fe20000000000 */
[----:B------:R-:W-:Y:S01]  /*22b0*/  UMOV UR35, 0x4100910 ;  /* 0x0410091000237882 */ /* 0x000fe20000000000 */
[----:B------:R-:W-:Y:S01]  /*22c0*/  UMOV UR4, UR12 ;  /* 0x0000000c00047c82 */ /* 0x000fe20008000000 */
[----:B------:R-:W-:Y:S01]  /*22d0*/  UMOV UR5, URZ ;  /* 0x000000ff00057c82 */ /* 0x000fe20008000000 */
[----:B------:R1:W-:Y:S01]  /*22e0*/  UTCHMMA gdesc[UR6], gdesc[UR8], tmem[UR22], tmem[UR30], idesc[UR31], !UPT ;  /* 0x00ff1e08060075ea */ /* 0x0003e2000f800016 */
[----:B------:R-:W-:Y:S01]  /*22f0*/  UMOV UR36, 0x0 ;  /* 0x0000000000247882 */ /* 0x000fe20000000000 */
[----:B------:R-:W-:Y:S01]  /*2300*/  UMOV UR37, 0x4100910 ;  /* 0x0410091000257882 */ /* 0x000fe20000000000 */
[----:B------:R1:W-:Y:S01]  /*2310*/  UTCHMMA gdesc[UR26], gdesc[UR28], tmem[UR22], tmem[UR32], idesc[UR33], UPT ;  /* 0x00ff201c1a0075ea */ /* 0x0003e2000b800016 */
[----:B------:R-:W-:Y:S01]  /*2320*/  UMOV UR4, UR4 ;  /* 0x0000000400047c82 */ /* 0x000fe20008000000 */
[----:B------:R1:W-:Y:S01]  /*2330*/  UTCHMMA gdesc[UR14], gdesc[UR16], tmem[UR22], tmem[UR34], idesc[UR35], UPT ;  /* 0x00ff22100e0075ea */ /* 0x0003e2000b800016 */
[----:B------:R1:W-:Y:S01]  /*2340*/  UTCHMMA gdesc[UR18], gdesc[UR24], tmem[UR22], tmem[UR36], idesc[UR37], UPT ;  /* 0x00ff2418120075ea */ /* 0x0003e2000b800016 */
[----:B------:R1:W-:Y:S01]  /*2350*/  UTCBAR [UR4], URZ ;  /* 0x000000ff040073e9 */ /* 0x0003e200080000ff */
[----:B------:R-:W-:Y:S01]  /*2360*/  NOP ;  /* 0x0000000000007918 */ /* 0x000fe20000000000 */
.L_x_6:
[----:B------:R-:W-:Y:S01]  /*2370*/  VIADD R99, R71, 0xffffffc0 ;  /* 0xffffffc047637836 */ /* 0x000fe20000000000 */
[----:B------:R-:W-:Y:S01]  /*2380*/  BAR.SYNC.DEFER_BLOCKING 0x0 ;  /* 0x0000000000007b1d */ /* 0x000fe20000010000 */
[----:B------:R-:W-:Y:S02]  /*2390*/  ISETP.GT.AND P2, PT, R66, 0x5f, PT ;  /* 0x0000005f4200780c */ /* 0x000fe40003f44270 */
[----:B------:R-:W-:Y:S02]  /*23a0*/  IADD3 R2, P4, PT, R2, R93, RZ ;  /* 0x0000005d02027210 */ /* 0x000fe40007f9e0ff */
[----:B------:R-:W-:Y:S01]  /*23b0*/  ISETP.GE.AND P3, PT, R29, R99, PT ;  /* 0x000000631d00720c */ /* 0x000fe20003f66270 */
[----:B-1----:R-:W-:Y:S01]  /*23c0*/  UMOV UR4, URZ ;  /* 0x000000ff00047c82 */ /* 0x002fe20008000000 */
[----:B------:R-:W-:Y:S01]  /*23d0*/  IADD3 R4, P5, PT, R4, R93, RZ ;  /* 0x0000005d04047210 */ /* 0x000fe20007fbe0ff */
[----:B------:R-:W-:Y:S01]  /*23e0*/  IMAD.X R3, R3, 0x1, R95, P4 ;  /* 0x0000000103037824 */ /* 0x000fe200020e065f */
[----:B------:R-:W-:-:S02]  /*23f0*/  SEL R82, RZ, 0x4, P3 ;  /* 0x00000004ff527807 */ /* 0x000fc40001800000 */
[----:B------:R-:W-:Y:S01]  /*2400*/  ISETP.GE.AND P4, PT, R51, R99, PT ;  /* 0x000000633300720c */ /* 0x000fe20003f86270 */
[----:B------:R-:W-:Y:S01]  /*2410*/  IMAD.X R5, R5, 0x1, R95, P5 ;  /* 0x0000000105057824 */ /* 0x000fe200028e065f */
[----:B------:R-:W-:-:S04]  /*2420*/  SEL R82, R82, RZ, P2 ;  /* 0x000000ff52527207 */ /* 0x000fc80001000000 */
[----:B------:R-:W-:-:S13]  /*2430*/  ISETP.NE.U32.AND P3, PT, R82, RZ, PT ;  /* 0x000000ff5200720c */ /* 0x000fda0003f65070 */
[----:B------:R-:W-:Y:S01]  /*2440*/  @!PT LDS RZ, [RZ] ;  /* 0x00000000fffff984 */ /* 0x000fe20000000800 */
[----:B------:R-:W-:Y:S01]  /*2450*/  @!PT LDS RZ, [RZ] ;  /* 0x00000000fffff984 */ /* 0x000fe20000000800 */
[----:B------:R-:W-:Y:S01]  /*2460*/  @!PT LDS RZ, [RZ] ;  /* 0x00000000fffff984 */ /* 0x000fe20000000800 */
[----:B------:R1:W-:Y:S01]  /*2470*/  LDGSTS.E [R97+0x4000], desc[UR20][R10.64], P3 ;  /* 0x040000000a617fae */ /* 0x0003e200099a1014 */
[----:B------:R-:W-:-:S04]  /*2480*/  ISETP.GE.AND P3, PT, R62, R99, PT ;  /* 0x000000633e00720c */ /* 0x000fc80003f66270 */
[----:B------:R-:W-:-:S04]  /*2490*/  SEL R82, RZ, 0x4, P3 ;  /* 0x00000004ff527807 */ /* 0x000fc80001800000 */
[----:B------:R-:W-:Y:S02]  /*24a0*/  SEL R82, R82, RZ, P2 ;  /* 0x000000ff52527207 */ /* 0x000fe40001000000 */
[----:B-1----:R-:W-:Y:S02]  /*24b0*/  SEL R10, RZ, 0x4, P4 ;  /* 0x00000004ff0a7807 */ /* 0x002fe40002000000 */
[----:B------:R-:W-:Y:S02]  /*24c0*/  ISETP.NE.U32.AND P3, PT, R82, RZ, PT ;  /* 0x000000ff5200720c */ /* 0x000fe40003f65070 */
[----:B------:R-:W-:-:S11]  /*24d0*/  SEL R10, R10, RZ, P2 ;  /* 0x000000ff0a0a7207 */ /* 0x000fd60001000000 */
[----:B------:R1:W-:Y:S01]  /*24e0*/  LDGSTS.E [R91+0x4000], desc[UR20][R2.64], P3 ;  /* 0x04000000025b7fae */ /* 0x0003e200099a1014 */
[----:B------:R-:W-:-:S04]  /*24f0*/  ISETP.GE.AND P3, PT, R60, R99, PT ;  /* 0x000000633c00720c */ /* 0x000fc80003f66270 */
[----:B------:R-:W-:Y:S02]  /*2500*/  SEL R82, RZ, 0x4, P3 ;  /* 0x00000004ff527807 */ /* 0x000fe40001800000 */
[----:B------:R-:W-:Y:S02]  /*2510*/  ISETP.NE.U32.AND P3, PT, R10, RZ, PT ;  /* 0x000000ff0a00720c */ /* 0x000fe40003f65070 */
[----:B------:R-:W-:Y:S02]  /*2520*/  SEL R82, R82, RZ, P2 ;  /* 0x000000ff52527207 */ /* 0x000fe40001000000 */
[----:B-1----:R-:W-:Y:S01]  /*2530*/  IADD3 R2, P5, PT, R6, R93, RZ ;  /* 0x0000005d06027210 */ /* 0x002fe20007fbe0ff */
[----:B------:R-:W-:Y:S01]  /*2540*/  IMAD.SHL.U32 R91, R39, 0x4, RZ ;  /* 0x00000004275b7824 */ /* 0x000fe200078e00ff */
[----:B------:R-:W-:Y:S02]  /*2550*/  ISETP.NE.U32.AND P4, PT, R82, RZ, PT ;  /* 0x000000ff5200720c */ /* 0x000fe40003f85070 */
[----:B------:R-:W-:Y:S01]  /*2560*/  SHF.R.S32.HI R82, RZ, 0x1f, R39 ;  /* 0x0000001fff527819 */ /* 0x000fe20000011427 */
[----:B------:R-:W-:Y:S01]  /*2570*/  IMAD.X R3, R7, 0x1, R95, P5 ;  /* 0x0000000107037824 */ /* 0x000fe200028e065f */
[----:B------:R-:W-:-:S02]  /*2580*/  IADD3 R6, P5, PT, R14, R91, RZ ;  /* 0x0000005b0e067210 */ /* 0x000fc40007fbe0ff */
[----:B------:R-:W-:-:S05]  /*2590*/  SHF.L.U64.HI R97, R39, 0x2, R82 ;  /* 0x0000000227617819 */ /* 0x000fca0000010252 */
[----:B------:R-:W-:Y:S02]  /*25a0*/  IMAD.X R7, R15, 0x1, R97, P5 ;  /* 0x000000010f077824 */ /* 0x000fe400028e0661 */
[----:B------:R1:W-:Y:S01]  /*25b0*/  LDGSTS.E [R89+0x4000], desc[UR20][R4.64], P4 ;  /* 0x0400000004597fae */ /* 0x0003e2000a1a1014 */
[----:B------:R-:W-:-:S03]  /*25c0*/  IADD3 R10, P4, PT, R24, R93, RZ ;  /* 0x0000005d180a7210 */ /* 0x000fc60007f9e0ff */
[----:B------:R2:W-:Y:S01]  /*25d0*/  LDGSTS.E [R87+0x4000], desc[UR20][R2.64], P3 ;  /* 0x0400000002577fae */ /* 0x0005e200099a1014 */
[----:B------:R-:W-:Y:S01]  /*25e0*/  ISETP.GE.AND P3, PT, R46, R99, PT ;  /* 0x000000632e00720c */ /* 0x000fe20003f66270 */
[--C-:B------:R-:W-:Y:S01]  /*25f0*/  IMAD.X R11, R25, 0x1, R95.reuse, P4 ;  /* 0x00000001190b7824 */ /* 0x100fe200020e065f */
[-C--:B------:R-:W-:Y:S02]  /*2600*/  IADD3 R14, P4, PT, R16, R93.reuse, RZ ;  /* 0x0000005d100e7210 */ /* 0x080fe40007f9e0ff */
[----:B------:R-:W-:Y:S02]  /*2610*/  SEL R15, RZ, 0x4, P3 ;  /* 0x00000004ff0f7807 */ /* 0x000fe40001800000 */
[-C--:B-1----:R-:W-:Y:S02]  /*2620*/  IADD3 R4, P3, PT, R20, R93.reuse, RZ ;  /* 0x0000005d14047210 */ /* 0x082fe40007f7e0ff */
[----:B------:R-:W-:Y:S01]  /*2630*/  SEL R16, R15, RZ, P2 ;  /* 0x000000ff0f107207 */ /* 0x000fe20001000000 */
[--C-:B------:R-:W-:Y:S01]  /*2640*/  IMAD.X R15, R17, 0x1, R95.reuse, P4 ;  /* 0x00000001110f7824 */ /* 0x100fe200020e065f */
[----:B------:R-:W-:Y:S01]  /*2650*/  IADD3 R12, P4, PT, R12, R93, RZ ;  /* 0x0000005d0c0c7210 */ /* 0x000fe20007f9e0ff */
[----:B------:R-:W-:Y:S01]  /*2660*/  IMAD.X R5, R21, 0x1, R95, P3 ;  /* 0x0000000115057824 */ /* 0x000fe200018e065f */
[----:B------:R-:W-:-:S02]  /*2670*/  ISETP.NE.U32.AND P3, PT, R16, RZ, PT ;  /* 0x000000ff1000720c */ /* 0x000fc40003f65070 */
[----:B--2---:R-:W-:Y:S01]  /*2680*/  IADD3 R2, P5, PT, R18, R91, RZ ;  /* 0x0000005b12027210 */ /* 0x004fe20007fbe0ff */
[----:B------:R-:W-:Y:S01]  /*2690*/  IMAD.X R13, R13, 0x1, R95, P4 ;  /* 0x000000010d0d7824 */ /* 0x000fe200020e065f */
[----:B------:R-:W-:-:S03]  /*26a0*/  ISETP.GE.AND P4, PT, R45, R99, PT ;  /* 0x000000632d00720c */ /* 0x000fc60003f86270 */
[--C-:B------:R-:W-:Y:S01]  /*26b0*/  IMAD.X R3, R19, 0x1, R97.reuse, P5 ;  /* 0x0000000113037824 */ /* 0x100fe200028e0661 */
[----:B------:R-:W-:Y:S02]  /*26c0*/  IADD3 R16, P5, PT, R22, R91, RZ ;  /* 0x0000005b16107210 */ /* 0x000fe40007fbe0ff */
[----:B------:R-:W-:Y:S02]  /*26d0*/  SEL R18, RZ, 0x4, P4 ;  /* 0x00000004ff127807 */ /* 0x000fe40002000000 */
[-C--:B------:R-:W-:Y:S01]  /*26e0*/  ISETP.GE.AND P4, PT, R44, R99.reuse, PT ;  /* 0x000000632c00720c */ /* 0x080fe20003f86270 */
[----:B------:R1:W-:Y:S01]  /*26f0*/  LDGSTS.E [R73+0x4000], desc[UR20][R10.64], P3 ;  /* 0x040000000a497fae */ /* 0x0003e200099a1014 */
[----:B------:R-:W-:Y:S01]  /*2700*/  ISETP.GE.AND P3, PT, R43, R99, PT ;  /* 0x000000632b00720c */ /* 0x000fe20003f66270 */
[----:B------:R-:W-:Y:S01]  /*2710*/  IMAD.X R17, R23, 0x1, R97, P5 ;  /* 0x0000000117117824 */ /* 0x000fe200028e0661 */
[----:B------:R-:W-:Y:S02]  /*2720*/  SEL R19, R18, RZ, P2 ;  /* 0x000000ff12137207 */ /* 0x000fe40001000000 */
[----:B------:R-:W-:-:S02]  /*2730*/  IADD3 R18, P5, PT, R26, R91, RZ ;  /* 0x0000005b1a127210 */ /* 0x000fc40007fbe0ff */
[----:B------:R-:W-:Y:S02]  /*2740*/  SEL R23, RZ, 0x4, P3 ;  /* 0x00000004ff177807 */ /* 0x000fe40001800000 */
[----:B------:R-:W-:Y:S02]  /*2750*/  SEL R21, RZ, 0x4, P4 ;  /* 0x00000004ff157807 */ /* 0x000fe40002000000 */
[----:B------:R-:W-:Y:S02]  /*2760*/  ISETP.GE.AND P3, PT, R72, R99, PT ;  /* 0x000000634800720c */ /* 0x000fe40003f66270 */
[----:B------:R-:W-:Y:S01]  /*2770*/  ISETP.NE.U32.AND P4, PT, R19, RZ, PT ;  /* 0x000000ff1300720c */ /* 0x000fe20003f85070 */
[----:B------:R-:W-:Y:S01]  /*2780*/  IMAD.X R19, R27, 0x1, R97, P5 ;  /* 0x000000011b137824 */ /* 0x000fe200028e0661 */
[----:B------:R-:W-:Y:S02]  /*2790*/  IADD3 R20, P5, PT, R32, R91, RZ ;  /* 0x0000005b20147210 */ /* 0x000fe40007fbe0ff */
[----:B-1----:R-:W-:-:S02]  /*27a0*/  SEL R10, RZ, 0x4, P3 ;  /* 0x00000004ff0a7807 */ /* 0x002fc40001800000 */
[----:B------:R-:W-:Y:S01]  /*27b0*/  SEL R22, R21, RZ, P2 ;  /* 0x000000ff15167207 */ /* 0x000fe20001000000 */
[--C-:B------:R-:W-:Y:S01]  /*27c0*/  IMAD.X R21, R33, 0x1, R97.reuse, P5 ;  /* 0x0000000121157824 */ /* 0x100fe200028e0661 */
[----:B------:R-:W-:Y:S02]  /*27d0*/  SEL R24, R10, RZ, P2 ;  /* 0x000000ff0a187207 */ /* 0x000fe40001000000 */
[----:B------:R-:W-:Y:S02]  /*27e0*/  SEL R23, R23, RZ, P2 ;  /* 0x000000ff17177207 */ /* 0x000fe40001000000 */
[----:B------:R-:W-:Y:S01]  /*27f0*/  IADD3 R10, P5, PT, R36, R91, RZ ;  /* 0x0000005b240a7210 */ /* 0x000fe20007fbe0ff */
[----:B------:R1:W-:Y:S01]  /*2800*/  LDGSTS.E [R75+0x4000], desc[UR20][R4.64], P4 ;  /* 0x04000000044b7fae */ /* 0x0003e2000a1a1014 */
[----:B------:R-:W-:Y:S02]  /*2810*/  ISETP.NE.U32.AND P3, PT, R22, RZ, PT ;  /* 0x000000ff1600720c */ /* 0x000fe40003f65070 */
[----:B------:R-:W-:Y:S01]  /*2820*/  ISETP.NE.U32.AND P2, PT, R23, RZ, PT ;  /* 0x000000ff1700720c */ /* 0x000fe20003f45070 */
[----:B------:R-:W-:Y:S01]  /*2830*/  IMAD.X R11, R37, 0x1, R97, P5 ;  /* 0x00000001250b7824 */ /* 0x000fe200028e0661 */
[----:B------:R-:W-:-:S02]  /*2840*/  ISETP.NE.U32.AND P5, PT, R24, RZ, PT ;  /* 0x000000ff1800720c */ /* 0x000fc40003fa5070 */
[----:B------:R-:W-:-:S05]  /*2850*/  IADD3 R22, P4, PT, R34, R91, RZ ;  /* 0x0000005b22167210 */ /* 0x000fca0007f9e0ff */
[----:B------:R-:W-:Y:S01]  /*2860*/  IMAD.X R23, R35, 0x1, R97, P4 ;  /* 0x0000000123177824 */ /* 0x000fe200020e0661 */
[----:B------:R-:W-:Y:S01]  /*2870*/  IADD3 R8, P4, PT, R8, R91, RZ ;  /* 0x0000005b08087210 */ /* 0x000fe20007f9e0ff */
[----:B------:R1:W-:Y:S01]  /*2880*/  LDGSTS.E [R79+0x4000], desc[UR20][R14.64], P3 ;  /* 0x040000000e4f7fae */ /* 0x0003e200099a1014 */
[----:B------:R-:W-:-:S03]  /*2890*/  ISETP.GE.AND P3, PT, R66, 0x40, PT ;  /* 0x000000404200780c */ /* 0x000fc60003f66270 */
[----:B------:R1:W-:Y:S01]  /*28a0*/  LDGSTS.E [R81+0x4000], desc[UR20][R12.64], P2 ;  /* 0x040000000c517fae */ /* 0x0003e200091a1014 */
[----:B------:R-:W-:Y:S01]  /*28b0*/  IMAD.X R9, R9, 0x1, R97, P4 ;  /* 0x0000000109097824 */ /* 0x000fe200020e0661 */
[----:B------:R-:W-:Y:S02]  /*28c0*/  ISETP.GE.AND P2, PT, R66, 0x20, PT ;  /* 0x000000204200780c */ /* 0x000fe40003f46270 */
[----:B------:R-:W0:Y:S04]  /*28d0*/  LDGDEPBAR ;  /* 0x00000000000079af */ /* 0x000e280000000000 */
[----:B------:R1:W-:Y:S04]  /*28e0*/  LDGSTS.E [R83+0xa000], desc[UR20][R6.64], P5 ;  /* 0x0a00000006537fae */ /* 0x0003e8000a9a1014 */
[----:B------:R1:W-:Y:S04]  /*28f0*/  LDGSTS.E [R83+0xa400], desc[UR20][R2.64], P5 ;  /* 0x0a40000002537fae */ /* 0x0003e8000a9a1014 */
[----:B------:R1:W-:Y:S04]  /*2900*/  LDGSTS.E [R83+0xa800], desc[UR20][R16.64], P5 ;  /* 0x0a80000010537fae */ /* 0x0003e8000a9a1014 */
[----:B------:R1:W-:Y:S04]  /*2910*/  LDGSTS.E [R83+0xac00], desc[UR20][R18.64], P5 ;  /* 0x0ac0000012537fae */ /* 0x0003e8000a9a1014 */
[----:B------:R1:W-:Y:S04]  /*2920*/  LDGSTS.E [R83+0xb000], desc[UR20][R20.64], P5 ;  /* 0x0b00000014537fae */ /* 0x0003e8000a9a1014 */
[----:B------:R1:W-:Y:S04]  /*2930*/  LDGSTS.E [R83+0xb400], desc[UR20][R10.64], P5 ;  /* 0x0b4000000a537fae */ /* 0x0003e8000a9a1014 */
[----:B------:R1:W-:Y:S04]  /*2940*/  LDGSTS.E [R83+0xb800], desc[UR20][R22.64], P5 ;  /* 0x0b80000016537fae */ /* 0x0003e8000a9a1014 */
[----:B------:R1:W-:Y:S04]  /*2950*/  LDGSTS.E [R83+0xbc00], desc[UR20][R8.64], P5 ;  /* 0x0bc0000008537fae */ /* 0x0003e8000a9a1014 */
[----:B------:R-:W0:Y:S01]  /*2960*/  LDGDEPBAR ;  /* 0x00000000000079af */ /* 0x000e220000000000 */
[----:B------:R-:W-:Y:S05]  /*2970*/  @!P3 BRA `(.L_x_7) ;  /* 0x000000100008b947 */ /* 0x000fea0003800000 */
[----:B-1----:R-:W-:Y:S01]  /*2980*/  SHF.R.S32.HI R2, RZ, 0x1f, R70 ;  /* 0x0000001fff027819 */ /* 0x002fe20000011446 */
[----:B------:R-:W1:Y:S01]  /*2990*/  LDC.64 R22, c[0x0][0x380] ;  /* 0x0000e000ff167b82 */ /* 0x000e620000000a00 */
[----:B------:R-:W-:Y:S01]  /*29a0*/  IADD3 R19, P4, PT, R70, R47, RZ ;  /* 0x0000002f46137210 */ /* 0x000fe20007f9e0ff */
[----:B------:R-:W-:Y:S01]  /*29b0*/  IMAD R17, R38, 0xc, RZ ;  /* 0x0000000c26117824 */ /* 0x000fe200078e02ff */
[----:B------:R-:W-:Y:S01]  /*29c0*/  IADD3 R13, P3, PT, R70, R48, RZ ;  /* 0x00000030460d7210 */ /* 0x000fe20007f7e0ff */
[----:B------:R-:W-:Y:S01]  /*29d0*/  IMAD R15, R82, 0xc, RZ ;  /* 0x0000000c520f7824 */ /* 0x000fe200078e02ff */
[----:B------:R-:W-:Y:S01]  /*29e0*/  LEA.HI.X.SX32 R34, R47, R2, 0x1, P4 ;  /* 0x000000022f227211 */ /* 0x000fe200020f0eff */
[----:B------:R-:W-:Y:S01]  /*29f0*/  VIADD R71, R71, 0xffffffa0 ;  /* 0xffffffa047477836 */ /* 0x000fe20000000000 */
[C---:B------:R-:W-:Y:S01]  /*2a00*/  IADD3 R27, P5, PT, R70.reuse, R49, RZ ;  /* 0x00000031461b7210 */ /* 0x040fe20007fbe0ff */
[----:B------:R-:W2:Y:S01]  /*2a10*/  LDC.64 R20, c[0x0][0x388] ;  /* 0x0000e200ff147b82 */ /* 0x000ea20000000a00 */
[----:B------:R-:W-:Y:S01]  /*2a20*/  IADD3 R35, P4, PT, R70, R54, RZ ;  /* 0x0000003646237210 */ /* 0x000fe20007f9e0ff */
[----:B------:R-:W-:Y:S01]  /*2a30*/  UMOV UR13, UR12 ;  /* 0x0000000c000d7c82 */ /* 0x000fe20008000000 */
[-C--:B------:R-:W-:Y:S01]  /*2a40*/  LEA.HI.X.SX32 R48, R48, R2.reuse, 0x1, P3 ;  /* 0x0000000230307211 */ /* 0x080fe200018f0eff */
[----:B------:R-:W-:Y:S01]  /*2a50*/  UMOV UR18, 0x1 ;  /* 0x0000000100127882 */ /* 0x000fe20000000000 */
[----:B------:R-:W-:Y:S01]  /*2a60*/  IADD3 R11, P3, PT, R70, R55, RZ ;  /* 0x00000037460b7210 */ /* 0x000fe20007f7e0ff */
[----:B------:R-:W-:Y:S01]  /*2a70*/  UMOV UR19, 0x2 ;  /* 0x0000000200137882 */ /* 0x000fe20000000000 */
[-C--:B------:R-:W-:Y:S01]  /*2a80*/  LEA.HI.X.SX32 R32, R49, R2.reuse, 0x1, P5 ;  /* 0x0000000231207211 */ /* 0x080fe200028f0eff */
[----:B------:R-:W-:Y:S01]  /*2a90*/  UMOV UR5, URZ ;  /* 0x000000ff00057c82 */ /* 0x000fe20008000000 */
[----:B------:R-:W-:Y:S01]  /*2aa0*/  LEA.HI.X.SX32 R54, R54, R2, 0x1, P4 ;  /* 0x0000000236367211 */ /* 0x000fe200020f0eff */
[----:B------:R-:W-:Y:S01]  /*2ab0*/  UMOV UR6, URZ ;  /* 0x000000ff00067c82 */ /* 0x000fe20008000000 */
[C---:B------:R-:W-:Y:S01]  /*2ac0*/  IADD3 R49, P5, PT, R70.reuse, R56, RZ ;  /* 0x0000003846317210 */ /* 0x040fe20007fbe0ff */
[----:B------:R-:W-:Y:S01]  /*2ad0*/  UMOV UR7, URZ ;  /* 0x000000ff00077c82 */ /* 0x000fe20008000000 */
[----:B------:R-:W-:-:S02]  /*2ae0*/  IADD3 R9, P4, PT, R70, R57, RZ ;  /* 0x0000003946097210 */ /* 0x000fc40007f9e0ff */
[----:B------:R-:W-:Y:S01]  /*2af0*/  LEA.HI.X.SX32 R26, R55, R2, 0x1, P3 ;  /* 0x00000002371a7211 */ /* 0x000fe200018f0eff */
[----:B-1----:R-:W-:Y:S01]  /*2b00*/  IMAD.WIDE.U32 R22, R85, 0xc, R22 ;  /* 0x0000000c55167825 */ /* 0x002fe200078e0016 */
[----:B------:R-:W-:Y:S02]  /*2b10*/  IADD3 R70, P3, PT, R70, R58, RZ ;  /* 0x0000003a46467210 */ /* 0x000fe40007f7e0ff */
[-C--:B------:R-:W-:Y:S01]  /*2b20*/  LEA.HI.X.SX32 R24, R57, R2.reuse, 0x1, P4 ;  /* 0x0000000239187211 */ /* 0x080fe200020f0eff */
[----:B------:R-:W-:Y:S01]  /*2b30*/  IMAD.IADD R18, R23, 0x1, R17 ;  /* 0x0000000117127824 */ /* 0x000fe200078e0211 */
[-C--:B------:R-:W-:Y:S01]  /*2b40*/  LEA.HI.X.SX32 R56, R56, R2.reuse, 0x1, P5 ;  /* 0x0000000238387211 */ /* 0x080fe200028f0eff */
[----:B------:R-:W-:Y:S01]  /*2b50*/  IMAD.SHL.U32 R23, R13, 0x4, RZ ;  /* 0x000000040d177824 */ /* 0x000fe200078e00ff */
[----:B------:R-:W-:Y:S01]  /*2b60*/  LEA.HI.X.SX32 R57, R58, R2, 0x1, P3 ;  /* 0x000000023a397211 */ /* 0x000fe200018f0eff */
[----:B--2---:R-:W-:Y:S01]  /*2b70*/  IMAD.WIDE.U32 R20, R39, 0xc, R20 ;  /* 0x0000000c27147825 */ /* 0x004fe200078e0014 */
[----:B------:R-:W-:-:S02]  /*2b80*/  SHF.R.S32.HI R2, RZ, 0x1f, R64 ;  /* 0x0000001fff027819 */ /* 0x000fc40000011440 */
[C---:B------:R-:W-:Y:S01]  /*2b90*/  IADD3 R7, P4, PT, R64.reuse, R52, RZ ;  /* 0x0000003440077210 */ /* 0x040fe20007f9e0ff */
[----:B------:R-:W-:Y:S01]  /*2ba0*/  IMAD.IADD R16, R21, 0x1, R15 ;  /* 0x0000000115107824 */ /* 0x000fe200078e020f */
[----:B------:R-:W-:Y:S01]  /*2bb0*/  IADD3 R5, P3, PT, R64, R53, RZ ;  /* 0x0000003540057210 */ /* 0x000fe20007f7e0ff */
[----:B------:R-:W-:Y:S01]  /*2bc0*/  IMAD.SHL.U32 R39, R11, 0x4, RZ ;  /* 0x000000040b277824 */ /* 0x000fe200078e00ff */
[----:B------:R-:W-:Y:S01]  /*2bd0*/  SHF.R.S32.HI R3, RZ, 0x1f, R66 ;  /* 0x0000001fff037819 */ /* 0x000fe20000011442 */
[----:B------:R-:W-:Y:S01]  /*2be0*/  IMAD.SHL.U32 R55, R9, 0x4, RZ ;  /* 0x0000000409377824 */ /* 0x000fe200078e00ff */
[----:B------:R-:W-:Y:S02]  /*2bf0*/  LEA.HI.X.SX32 R52, R52, R2, 0x1, P4 ;  /* 0x0000000234347211 */ /* 0x000fe400020f0eff */
[C---:B------:R-:W-:Y:S02]  /*2c00*/  IADD3 R73, P5, PT, R64.reuse, R59, RZ ;  /* 0x0000003b40497210 */ /* 0x040fe40007fbe0ff */
[----:B------:R-:W-:-:S02]  /*2c10*/  IADD3 R79, P4, PT, R64, R61, RZ ;  /* 0x0000003d404f7210 */ /* 0x000fc40007f9e0ff */
[----:B------:R-:W-:Y:S02]  /*2c20*/  LEA.HI.X.SX32 R14, R53, R2, 0x1, P3 ;  /* 0x00000002350e7211 */ /* 0x000fe400018f0eff */
[----:B------:R-:W-:Y:S02]  /*2c30*/  IADD3 R83, P3, PT, R64, R63, RZ ;  /* 0x0000003f40537210 */ /* 0x000fe40007f7e0ff */
[----:B------:R-:W-:Y:S02]  /*2c40*/  LEA.HI R3, R3, R66, RZ, 0x5 ;  /* 0x0000004203037211 */ /* 0x000fe400078f28ff */
[-C--:B------:R-:W-:Y:S01]  /*2c50*/  LEA.HI.X.SX32 R12, R59, R2.reuse, 0x1, P5 ;  /* 0x000000023b0c7211 */ /* 0x080fe200028f0eff */
[----:B------:R-:W-:Y:S01]  /*2c60*/  IMAD.SHL.U32 R59, R70, 0x4, RZ ;  /* 0x00000004463b7824 */ /* 0x000fe200078e00ff */
[----:B------:R-:W-:Y:S02]  /*2c70*/  LEA.HI.X.SX32 R10, R61, R2, 0x1, P4 ;  /* 0x000000023d0a7211 */ /* 0x000fe400020f0eff */
[----:B------:R-:W-:-:S02]  /*2c80*/  IADD3 R87, P5, PT, R64, R65, RZ ;  /* 0x0000004140577210 */ /* 0x000fc40007fbe0ff */
[C---:B------:R-:W-:Y:S02]  /*2c90*/  IADD3 R99, P4, PT, R64.reuse, R67, RZ ;  /* 0x0000004340637210 */ /* 0x040fe40007f9e0ff */
[-C--:B------:R-:W-:Y:S01]  /*2ca0*/  LEA.HI.X.SX32 R8, R63, R2.reuse, 0x1, P3 ;  /* 0x000000023f087211 */ /* 0x080fe200018f0eff */
[----:B------:R-:W-:Y:S01]  /*2cb0*/  IMAD.SHL.U32 R63, R7, 0x4, RZ ;  /* 0x00000004073f7824 */ /* 0x000fe200078e00ff */
[----:B------:R-:W-:Y:S02]  /*2cc0*/  SHF.R.S32.HI R3, RZ, 0x5, R3 ;  /* 0x00000005ff037819 */ /* 0x000fe40000011403 */
[----:B------:R-:W-:Y:S02]  /*2cd0*/  IADD3 R64, P3, PT, R64, R69, RZ ;  /* 0x0000004540407210 */ /* 0x000fe40007f7e0ff */
[----:B------:R-:W-:Y:S02]  /*2ce0*/  SHF.L.U64.HI R37, R11, 0x2, R26 ;  /* 0x000000020b257819 */ /* 0x000fe4000001021a */
[-C--:B------:R-:W-:Y:S01]  /*2cf0*/  LEA.HI.X.SX32 R6, R65, R2.reuse, 0x1, P5 ;  /* 0x0000000241067211 */ /* 0x080fe200028f0eff */
[----:B------:R-:W-:Y:S01]  /*2d00*/  IMAD.SHL.U32 R103, R64, 0x4, RZ ;  /* 0x0000000440677824 */ /* 0x000fe200078e00ff */
[----:B------:R-:W-:Y:S01]  /*2d10*/  LEA.HI.X.SX32 R4, R67, R2, 0x1, P4 ;  /* 0x0000000243047211 */ /* 0x000fe200020f0eff */
[----:B------:R-:W-:Y:S01]  /*2d20*/  IMAD.SHL.U32 R67, R5, 0x4, RZ ;  /* 0x0000000405437824 */ /* 0x000fe200078e00ff */
[----:B------:R-:W-:-:S02]  /*2d30*/  VIMNMX R26, PT, PT, R3, 0x2, !PT ;  /* 0x00000002031a7848 */ /* 0x000fc40007fe0100 */
[----:B------:R-:W-:Y:S01]  /*2d40*/  LEA.HI.X.SX32 R101, R69, R2, 0x1, P3 ;  /* 0x0000000245657211 */ /* 0x000fe200018f0eff */
[----:B------:R-:W-:Y:S01]  /*2d50*/  IMAD.MOV.U32 R2, RZ, RZ, RZ ;  /* 0x000000ffff027224 */ /* 0x000fe200078e00ff */
[C---:B------:R-:W-:Y:S01]  /*2d60*/  SHF.L.U64.HI R17, R19.reuse, 0x2, R34 ;  /* 0x0000000213117819 */ /* 0x040fe20000010222 */
[----:B------:R-:W-:Y:S01]  /*2d70*/  IMAD.SHL.U32 R19, R19, 0x4, RZ ;  /* 0x0000000413137824 */ /* 0x000fe200078e00ff */
[C---:B------:R-:W-:Y:S01]  /*2d80*/  SHF.L.U64.HI R25, R27.reuse, 0x2, R32 ;  /* 0x000000021b197819 */ /* 0x040fe20000010220 */
[----:B------:R-:W-:Y:S01]  /*2d90*/  IMAD.SHL.U32 R27, R27, 0x4, RZ ;  /* 0x000000041b1b7824 */ /* 0x000fe200078e00ff */
[C---:B------:R-:W-:Y:S01]  /*2da0*/  SHF.L.U64.HI R33, R35.reuse, 0x2, R54 ;  /* 0x0000000223217819 */ /* 0x040fe20000010236 */
[----:B------:R-:W-:Y:S01]  /*2db0*/  IMAD.SHL.U32 R35, R35, 0x4, RZ ;  /* 0x0000000423237824 */ /* 0x000fe200078e00ff */
[C---:B------:R-:W-:Y:S01]  /*2dc0*/  SHF.L.U64.HI R47, R49.reuse, 0x2, R56 ;  /* 0x00000002312f7819 */ /* 0x040fe20000010238 */
[----:B------:R-:W-:Y:S01]  /*2dd0*/  IMAD.SHL.U32 R49, R49, 0x4, RZ ;  /* 0x0000000431317824 */ /* 0x000fe200078e00ff */
[----:B------:R-:W-:Y:S01]  /*2de0*/  SHF.L.U64.HI R53, R9, 0x2, R24 ;  /* 0x0000000209357819 */ /* 0x000fe20000010218 */
[----:B------:R-:W-:Y:S01]  /*2df0*/  VIADD R24, R3, 0xfffffffd ;  /* 0xfffffffd03187836 */ /* 0x000fe20000000000 */
        /* <DEDUP_REMOVED lines=12> */
[----:B------:R-:W-:-:S02]  /*2ec0*/  SHF.L.U64.HI R57, R70, 0x2, R57 ;  /* 0x0000000246397819 */ /* 0x000fc40000010239 */
[----:B------:R-:W-:Y:S02]  /*2ed0*/  SHF.L.U64.HI R61, R7, 0x2, R52 ;  /* 0x00000002073d7819 */ /* 0x000fe40000010234 */
[----:B------:R-:W-:Y:S02]  /*2ee0*/  SHF.L.U64.HI R65, R5, 0x2, R14 ;  /* 0x0000000205417819 */ /* 0x000fe4000001020e */
[----:B------:R-:W-:-:S07]  /*2ef0*/  SHF.L.U64.HI R101, R64, 0x2, R101 ;  /* 0x0000000240657819 */ /* 0x000fce0000010265 */
.L_x_10:
[----:B------:R-:W-:Y:S01]  /*2f00*/  UIADD3 UR5, UPT, UPT, UR5, 0x1, URZ ;  /* 0x0000000105057890 */ /* 0x000fe2000fffe0ff */
[----:B------:R-:W-:-:S04]  /*2f10*/  DEPBAR.LE SB0, 0x2 ;  /* 0x000080800000791a */ /* 0x000fc80000000000 */
[----:B------:R-:W-:Y:S01]  /*2f20*/  ULEA UR12, UR18, UR10, 0x3 ;  /* 0x0000000a120c7291 */ /* 0x000fe2000f8e18ff */
[----:B------:R-:W-:Y:S01]  /*2f30*/  IMAD.U32 R2, R2, -0x80000000, RZ ;  /* 0x8000000002027824 */ /* 0x000fe200078e00ff */
[----:B------:R-:W-:Y:S02]  /*2f40*/  UISETP.GT.AND UP0, UPT, UR5, 0x2, UPT ;  /* 0x000000020500788c */ /* 0x000fe4000bf04270 */
[----:B------:R-:W-:Y:S02]  /*2f50*/  UIADD3 UR12, UPT, UPT, UR12, 0xc000, URZ ;  /* 0x0000c0000c0c7890 */ /* 0x000fe4000fffe0ff */
[----:B------:R-:W-:Y:S01]  /*2f60*/  USEL UR5, UR5, URZ, !UP0 ;  /* 0x000000ff05057287 */ /* 0x000fe2000c000000 */
[----:B------:R-:W-:Y:S06]  /*2f70*/  BAR.SYNC.DEFER_BLOCKING 0x0 ;  /* 0x0000000000007b1d */ /* 0x000fec0000010000 */
[----:B------:R-:W-:Y:S05]  /*2f80*/  @P1 BRA `(.L_x_8) ;  /* 0x00000000009c1947 */ /* 0x000fea0003800000 */
[----:B------:R-:W-:Y:S01]  /*2f90*/  ULEA UR4, UR5, UR10, 0xd ;  /* 0x0000000a05047291 */ /* 0x000fe2000f8e68ff */
[----:B------:R-:W-:Y:S01]  /*2fa0*/  UMOV UR8, URZ ;  /* 0x000000ff00087c82 */ /* 0x000fe20008000000 */
[----:B------:R-:W-:Y:S02]  /*2fb0*/  UMOV UR9, URZ ;  /* 0x000000ff00097c82 */ /* 0x000fe40008000000 */
[----:B------:R-:W-:Y:S02]  /*2fc0*/  USHF.R.U32.HI UR14, URZ, 0x4, UR4 ;  /* 0x00000004ff0e7899 */ /* 0x000fe40008011604 */
[----:B------:R-:W-:Y:S02]  /*2fd0*/  UIADD3 UR4, UPT, UPT, UR4, 0x6000, URZ ;  /* 0x0000600004047890 */ /* 0x000fe4000fffe0ff */
[----:B------:R-:W-:Y:S02]  /*2fe0*/  USGXT.U32 UR14, UR14, 0xe ;  /* 0x0000000e0e0e789a */ /* 0x000fe40008000000 */
[----:B------:R-:W-:-:S02]  /*2ff0*/  USHF.R.U32.HI UR4, URZ, 0x4, UR4 ;  /* 0x00000004ff047899 */ /* 0x000fc40008011604 */
[----:B------:R-:W-:Y:S02]  /*3000*/  UIADD3 UR24, UP0, UPT, UR14, 0x2, URZ ;  /* 0x000000020e187890 */ /* 0x000fe4000ff1e0ff */
[----:B------:R-:W-:Y:S02]  /*3010*/  USGXT.U32 UR16, UR4, 0xe ;  /* 0x0000000e0410789a */ /* 0x000fe40008000000 */
[----:B------:R-:W-:Y:S01]  /*3020*/  UIADD3 UR28, UP1, UPT, UR24, 0x2, URZ ;  /* 0x00000002181c7890 */ /* 0x000fe2000ff3e0ff */
[----:B------:R-:W-:Y:S01]  /*3030*/  UMOV UR4, URZ ;  /* 0x000000ff00047c82 */ /* 0x000fe20008000000 */
[----:B------:R-:W-:Y:S01]  /*3040*/  UMOV UR34, 0x0 ;  /* 0x0000000000227882 */ /* 0x000fe20000000000 */
[----:B------:R-:W-:Y:S02]  /*3050*/  UIADD3.X UR25, UPT, UPT, UR4, 0x40004040, URZ, UP0, !UPT ;  /* 0x4000404004197890 */ /* 0x000fe400087fe4ff */
[----:B------:R-:W-:Y:S02]  /*3060*/  UIADD3 UR26, UP0, UPT, UR16, 0x2, URZ ;  /* 0x00000002101a7890 */ /* 0x000fe4000ff1e0ff */
[----:B------:R-:W-:-:S02]  /*3070*/  UIADD3.X UR29, UPT, UPT, UR25, URZ, URZ, UP1, !UPT ;  /* 0x000000ff191d7290 */ /* 0x000fc40008ffe4ff */
[----:B------:R-:W-:Y:S02]  /*3080*/  UIADD3.X UR27, UPT, UPT, UR8, 0x40004040, URZ, UP0, !UPT ;  /* 0x40004040081b7890 */ /* 0x000fe400087fe4ff */
[----:B------:R-:W-:Y:S01]  /*3090*/  UIADD3 UR30, UP0, UPT, UR24, 0x4, URZ ;  /* 0x00000004181e7890 */ /* 0x000fe2000ff1e0ff */
[----:B------:R-:W-:Y:S01]  /*30a0*/  UMOV UR8, UR12 ;  /* 0x0000000c00087c82 */ /* 0x000fe20008000000 */
[----:B------:R-:W-:Y:S01]  /*30b0*/  UMOV UR35, 0x4100910 ;  /* 0x0410091000237882 */ /* 0x000fe20000000000 */
[----:B------:R-:W-:Y:S01]  /*30c0*/  UMOV UR4, UR8 ;  /* 0x0000000800047c82 */ /* 0x000fe20008000000 */
[----:B------:R-:W-:Y:S02]  /*30d0*/  UIADD3 UR8, UP1, UPT, UR26, 0x2, URZ ;  /* 0x000000021a087890 */ /* 0x000fe4000ff3e0ff */
[----:B------:R-:W-:Y:S02]  /*30e0*/  UIADD3.X UR31, UPT, UPT, UR25, URZ, URZ, UP0, !UPT ;  /* 0x000000ff191f7290 */ /* 0x000fe400087fe4ff */
[----:B------:R-:W-:-:S02]  /*30f0*/  UIADD3 UR32, UP0, UPT, UR26, 0x4, URZ ;  /* 0x000000041a207890 */ /* 0x000fc4000ff1e0ff */
[----:B------:R-:W-:Y:S02]  /*3100*/  UIADD3.X UR9, UPT, UPT, UR27, URZ, URZ, UP1, !UPT ;  /* 0x000000ff1b097290 */ /* 0x000fe40008ffe4ff */
[----:B------:R-:W-:Y:S01]  /*3110*/  UIADD3.X UR33, UPT, UPT, UR27, URZ, URZ, UP0, !UPT ;  /* 0x000000ff1b217290 */ /* 0x000fe200087fe4ff */
[----:B------:R-:W-:Y:S01]  /*3120*/  UMOV UR15, 0x40004040 ;  /* 0x40004040000f7882 */ /* 0x000fe20000000000 */
[----:B------:R-:W-:Y:S01]  /*3130*/  UMOV UR17, 0x40004040 ;  /* 0x4000404000117882 */ /* 0x000fe20000000000 */
[----:B------:R-:W-:Y:S01]  /*3140*/  UMOV UR36, 0x0 ;  /* 0x0000000000247882 */ /* 0x000fe20000000000 */
[----:B------:R-:W-:Y:S01]  /*3150*/  UMOV UR37, 0x4100910 ;  /* 0x0410091000257882 */ /* 0x000fe20000000000 */
[----:B------:R-:W-:Y:S01]  /*3160*/  UMOV UR38, 0x0 ;  /* 0x0000000000267882 */ /* 0x000fe20000000000 */
[----:B------:R-:W-:Y:S01]  /*3170*/  UMOV UR39, 0x4100910 ;  /* 0x0410091000277882 */ /* 0x000fe20000000000 */
[----:B------:R1:W-:Y:S01]  /*3180*/  UTCHMMA gdesc[UR14], gdesc[UR16], tmem[UR22], tmem[UR34], idesc[UR35], UPT ;  /* 0x00ff22100e0075ea */ /* 0x0003e2000b800016 */
[----:B------:R-:W-:Y:S01]  /*3190*/  UMOV UR40, 0x0 ;  /* 0x0000000000287882 */ /* 0x000fe20000000000 */
[----:B------:R-:W-:Y:S01]  /*31a0*/  UMOV UR41, 0x4100910 ;  /* 0x0410091000297882 */ /* 0x000fe20000000000 */
[----:B------:R1:W-:Y:S01]  /*31b0*/  UTCHMMA gdesc[UR24], gdesc[UR26], tmem[UR22], tmem[UR36], idesc[UR37], UPT ;  /* 0x00ff241a180075ea */ /* 0x0003e2000b800016 */
[----:B------:R1:W-:Y:S01]  /*31c0*/  UTCHMMA gdesc[UR28], gdesc[UR8], tmem[UR22], tmem[UR38], idesc[UR39], UPT ;  /* 0x00ff26081c0075ea */ /* 0x0003e2000b800016 */
[----:B------:R1:W-:Y:S01]  /*31d0*/  UTCHMMA gdesc[UR30], gdesc[UR32], tmem[UR22], tmem[UR40], idesc[UR41], UPT ;  /* 0x00ff28201e0075ea */ /* 0x0003e2000b800016 */
[----:B------:R1:W-:Y:S01]  /*31e0*/  UTCBAR [UR4], URZ ;  /* 0x000000ff040073e9 */ /* 0x0003e200080000ff */
[----:B------:R-:W-:Y:S01]  /*31f0*/  NOP ;  /* 0x0000000000007918 */ /* 0x000fe20000000000 */
.L_x_8:
[----:B------:R-:W2:Y:S01]  /*3200*/  SYNCS.PHASECHK.TRANS64.TRYWAIT P4, [UR13], R2 ;  /* 0x00000002ff0075a7 */ /* 0x000ea2000808110d */
[----:B------:R-:W-:Y:S01]  /*3210*/  ISETP.LE.AND P3, PT, R24, UR7, PT ;  /* 0x0000000718007c0c */ /* 0x000fe2000bf63270 */
[----:B-1----:R-:W-:Y:S01]  /*3220*/  UMOV UR4, UR6 ;  /* 0x0000000600047c82 */ /* 0x002fe20008000000 */
[----:B--2---:R-:W-:Y:S11]  /*3230*/  @!P4 BRA `(.L_x_9) ;  /* 0x0000001000e4c947 */ /* 0x004ff60003800000 */
.L_x_16:
[----:B------:R-:W-:Y:S01]  /*3240*/  BAR.SYNC.DEFER_BLOCKING 0x0 ;  /* 0x0000000000007b1d */ /* 0x000fe20000010000 */
[-C--:B------:R-:W-:Y:S01]  /*3250*/  ISETP.GE.AND P4, PT, R29, R71.reuse, PT ;  /* 0x000000471d00720c */ /* 0x080fe20003f86270 */
[----:B------:R-:W-:Y:S01]  /*3260*/  UIADD3 UR19, UPT, UPT, UR19, 0x1, URZ ;  /* 0x0000000113137890 */ /* 0x000fe2000fffe0ff */
[----:B------:R-:W-:Y:S01]  /*3270*/  ISETP.GE.AND P5, PT, R62, R71, PT ;  /* 0x000000473e00720c */ /* 0x000fe20003fa6270 */
[----:B------:R-:W-:Y:S01]  /*3280*/  UIADD3 UR7, UPT, UPT, UR7, 0x1, URZ ;  /* 0x0000000107077890 */ /* 0x000fe2000fffe0ff */
[----:B------:R-:W-:Y:S01]  /*3290*/  SEL R2, RZ, 0x4, P4 ;  /* 0x00000004ff027807 */ /* 0x000fe20002000000 */
[----:B------:R-:W-:Y:S01]  /*32a0*/  UISETP.GT.AND UP0, UPT, UR19, 0x2, UPT ;  /* 0x000000021300788c */ /* 0x000fe2000bf04270 */
[----:B------:R-:W-:Y:S01]  /*32b0*/  IADD3 R6, P4, PT, R22, R103, RZ ;  /* 0x0000006716067210 */ /* 0x000fe20007f9e0ff */
[----:B------:R-:W-:Y:S01]  /*32c0*/  UIADD3 UR18, UPT, UPT, UR18, 0x1, URZ ;  /* 0x0000000112127890 */ /* 0x000fe2000fffe0ff */
[----:B------:R-:W-:Y:S01]  /*32d0*/  SEL R2, R2, RZ, !P3 ;  /* 0x000000ff02027207 */ /* 0x000fe20005800000 */
[----:B------:R-:W-:-:S02]  /*32e0*/  USEL UR19, UR19, URZ, !UP0 ;  /* 0x000000ff13137287 */ /* 0x000fc4000c000000 */
[----:B------:R-:W-:Y:S01]  /*32f0*/  IMAD.X R7, R18, 0x1, R101, P4 ;  /* 0x0000000112077824 */ /* 0x000fe200020e0665 */
[----:B------:R-:W-:Y:S01]  /*3300*/  ISETP.NE.U32.AND P4, PT, R2, RZ, PT ;  /* 0x000000ff0200720c */ /* 0x000fe20003f85070 */
[----:B------:R-:W-:Y:S01]  /*3310*/  ULEA UR6, UR19, UR10, 0xd ;  /* 0x0000000a13067291 */ /* 0x000fe2000f8e68ff */
[----:B------:R-:W-:Y:S01]  /*3320*/  SEL R2, RZ, 0x4, P5 ;  /* 0x00000004ff027807 */ /* 0x000fe20002800000 */
[----:B------:R-:W-:Y:S01]  /*3330*/  UISETP.GT.AND UP0, UPT, UR18, 0x1, UPT ;  /* 0x000000011200788c */ /* 0x000fe2000bf04270 */
[----:B------:R-:W-:Y:S02]  /*3340*/  UMOV UR13, UR12 ;  /* 0x0000000c000d7c82 */ /* 0x000fe40008000000 */
[----:B------:R-:W-:Y:S01]  /*3350*/  SEL R3, R2, RZ, !P3 ;  /* 0x000000ff02037207 */ /* 0x000fe20005800000 */
[----:B------:R-:W-:Y:S01]  /*3360*/  VIADD R9, R50, UR6 ;  /* 0x0000000632097c36 */ /* 0x000fe20008000000 */
[----:B------:R-:W-:Y:S01]  /*3370*/  IADD3 R2, P5, PT, R22, R99, RZ ;  /* 0x0000006316027210 */ /* 0x000fe20007fbe0ff */
[----:B------:R-:W-:Y:S01]  /*3380*/  VIADD R11, R80, UR6 ;  /* 0x00000006500b7c36 */ /* 0x000fe20008000000 */
[----:B------:R-:W-:Y:S01]  /*3390*/  USEL UR18, UR18, URZ, !UP0 ;  /* 0x000000ff12127287 */ /* 0x000fe2000c000000 */
[----:B------:R-:W-:-:S02]  /*33a0*/  VIADD R15, R77, UR6 ;  /* 0x000000064d0f7c36 */ /* 0x000fc40008000000 */
[----:B------:R-:W-:Y:S01]  /*33b0*/  @!PT LDS RZ, [RZ] ;  /* 0x00000000fffff984 */ /* 0x000fe20000000800 */
[----:B------:R-:W-:Y:S01]  /*33c0*/  @!PT LDS RZ, [RZ] ;  /* 0x00000000fffff984 */ /* 0x000fe20000000800 */
[----:B------:R-:W-:Y:S01]  /*33d0*/  @!PT LDS RZ, [RZ] ;  /* 0x00000000fffff984 */ /* 0x000fe20000000800 */
[----:B------:R1:W-:Y:S01]  /*33e0*/  LDGSTS.E [R9], desc[UR20][R6.64], P4 ;  /* 0x0000000006097fae */ /* 0x0003e2000a1a1014 */
[----:B------:R-:W-:Y:S01]  /*33f0*/  ISETP.NE.U32.AND P4, PT, R3, RZ, PT ;  /* 0x000000ff0300720c */ /* 0x000fe20003f85070 */
[----:B------:R-:W-:Y:S01]  /*3400*/  IMAD.X R3, R18, 0x1, R89, P5 ;  /* 0x0000000112037824 */ /* 0x000fe200028e0659 */
[----:B------:R-:W-:Y:S01]  /*3410*/  ISETP.GE.AND P5, PT, R60, R71, PT ;  /* 0x000000473c00720c */ /* 0x000fe20003fa6270 */
[----:B------:R-:W-:-:S03]  /*3420*/  VIADD R105, R78, UR6 ;  /* 0x000000064e697c36 */ /* 0x000fc60008000000 */
[----:B------:R-:W-:-:S04]  /*3430*/  SEL R4, RZ, 0x4, P5 ;  /* 0x00000004ff047807 */ /* 0x000fc80002800000 */
[----:B------:R-:W-:Y:S01]  /*3440*/  SEL R5, R4, RZ, !P3 ;  /* 0x000000ff04057207 */ /* 0x000fe20005800000 */
[----:B-1----:R-:W-:Y:S01]  /*3450*/  VIADD R9, R42, UR6 ;  /* 0x000000062a097c36 */ /* 0x002fe20008000000 */
[----:B------:R-:W-:Y:S01]  /*3460*/  IADD3 R4, P5, PT, R22, R87, RZ ;  /* 0x0000005716047210 */ /* 0x000fe20007fbe0ff */
[----:B------:R1:W-:Y:S01]  /*3470*/  LDGSTS.E [R11], desc[UR20][R2.64], P4 ;  /* 0x00000000020b7fae */ /* 0x0003e2000a1a1014 */
[----:B------:R-:W-:-:S03]  /*3480*/  ISETP.NE.U32.AND P4, PT, R5, RZ, PT ;  /* 0x000000ff0500720c */ /* 0x000fc60003f85070 */
[----:B------:R-:W-:Y:S01]  /*3490*/  IMAD.X R5, R18, 0x1, R85, P5 ;  /* 0x0000000112057824 */ /* 0x000fe200028e0655 */
[----:B------:R-:W-:-:S04]  /*34a0*/  ISETP.GE.AND P5, PT, R51, R71, PT ;  /* 0x000000473300720c */ /* 0x000fc80003fa6270 */
[----:B------:R-:W-:Y:S01]  /*34b0*/  SEL R6, RZ, 0x4, P5 ;  /* 0x00000004ff067807 */ /* 0x000fe20002800000 */
[----:B-1----:R-:W-:-:S03]  /*34c0*/  VIADD R11, R41, UR6 ;  /* 0x00000006290b7c36 */ /* 0x002fc60008000000 */
[----:B------:R-:W-:Y:S01]  /*34d0*/  SEL R7, R6, RZ, !P3 ;  /* 0x000000ff06077207 */ /* 0x000fe20005800000 */
[----:B------:R1:W-:Y:S01]  /*34e0*/  LDGSTS.E [R9], desc[UR20][R4.64], P4 ;  /* 0x0000000004097fae */ /* 0x0003e2000a1a1014 */
[----:B------:R-:W-:Y:S02]  /*34f0*/  IADD3 R6, P5, PT, R22, R83, RZ ;  /* 0x0000005316067210 */ /* 0x000fe40007fbe0ff */
        /* <DEDUP_REMOVED lines=20> */
[----:B-1----:R-:W-:Y:S01]  /*3640*/  VIADD R9, R76, UR6 ;  /* 0x000000064c097c36 */ /* 0x002fe20008000000 */
[----:B------:R-:W-:Y:S02]  /*3650*/  USEL UR6, URZ, 0x1, !UP0 ;  /* 0x00000001ff067887 */ /* 0x000fe4000c000000 */
[----:B------:R-:W-:Y:S01]  /*3660*/  SEL R7, R6, RZ, !P3 ;  /* 0x000000ff06077207 */ /* 0x000fe20005800000 */
[----:B------:R1:W-:Y:S01]  /*3670*/  LDGSTS.E [R11], desc[UR20][R4.64], P4 ;  /* 0x00000000040b7fae */ /* 0x0003e2000a1a1014 */
[----:B------:R-:W-:Y:S01]  /*3680*/  IADD3 R6, P5, PT, R22, R67, RZ ;  /* 0x0000004316067210 */ /* 0x000fe20007fbe0ff */
[----:B------:R-:W-:Y:S01]  /*3690*/  ULOP3.LUT UR6, UR4, UR6, URZ, 0x3c, !UPT ;  /* 0x0000000604067292 */ /* 0x000fe2000f8e3cff */
[----:B------:R-:W-:-:S03]  /*36a0*/  ISETP.NE.U32.AND P4, PT, R7, RZ, PT ;  /* 0x000000ff0700720c */ /* 0x000fc60003f85070 */
[----:B------:R-:W-:Y:S01]  /*36b0*/  IMAD.X R7, R18, 0x1, R65, P5 ;  /* 0x0000000112077824 */ /* 0x000fe200028e0641 */
[----:B------:R-:W-:-:S04]  /*36c0*/  ISETP.GE.AND P5, PT, R43, R71, PT ;  /* 0x000000472b00720c */ /* 0x000fc80003fa6270 */
[----:B------:R-:W-:Y:S02]  /*36d0*/  SEL R2, RZ, 0x4, P5 ;  /* 0x00000004ff027807 */ /* 0x000fe40002800000 */
[----:B------:R-:W-:Y:S01]  /*36e0*/  ISETP.GE.AND P5, PT, R72, R71, PT ;  /* 0x000000474800720c */ /* 0x000fe20003fa6270 */
[----:B------:R-:W-:Y:S01]  /*36f0*/  VIADD R71, R71, 0xffffffe0 ;  /* 0xffffffe047477836 */ /* 0x000fe20000000000 */
[----:B------:R-:W-:Y:S01]  /*3700*/  SEL R2, R2, RZ, !P3 ;  /* 0x000000ff02027207 */ /* 0x000fe20005800000 */
[----:B------:R2:W-:Y:S01]  /*3710*/  LDGSTS.E [R9], desc[UR20][R6.64], P4 ;  /* 0x0000000006097fae */ /* 0x0005e2000a1a1014 */
[----:B------:R-:W-:Y:S02]  /*3720*/  SEL R3, RZ, 0x4, P5 ;  /* 0x00000004ff037807 */ /* 0x000fe40002800000 */
[----:B------:R-:W-:Y:S02]  /*3730*/  ISETP.NE.U32.AND P4, PT, R2, RZ, PT ;  /* 0x000000ff0200720c */ /* 0x000fe40003f85070 */
[----:B------:R-:W-:-:S02]  /*3740*/  IADD3 R2, P5, PT, R22, R63, RZ ;  /* 0x0000003f16027210 */ /* 0x000fc40007fbe0ff */
[----:B-1----:R-:W-:-:S03]  /*3750*/  SEL R4, R3, RZ, !P3 ;  /* 0x000000ff03047207 */ /* 0x002fc60005800000 */
[----:B------:R-:W-:Y:S01]  /*3760*/  IMAD.X R3, R18, 0x1, R61, P5 ;  /* 0x0000000112037824 */ /* 0x000fe200028e063d */
[----:B------:R-:W-:Y:S02]  /*3770*/  IADD3 R10, P5, PT, R20, R59, RZ ;  /* 0x0000003b140a7210 */ /* 0x000fe40007fbe0ff */
[----:B------:R-:W-:-:S03]  /*3780*/  ISETP.NE.U32.AND P3, PT, R4, RZ, PT ;  /* 0x000000ff0400720c */ /* 0x000fc60003f65070 */
[----:B------:R1:W-:Y:S01]  /*3790*/  LDGSTS.E [R15], desc[UR20][R2.64], P4 ;  /* 0x00000000020f7fae */ /* 0x0003e2000a1a1014 */
[----:B------:R-:W-:Y:S01]  /*37a0*/  IADD3 R12, P4, PT, R20, R55, RZ ;  /* 0x00000037140c7210 */ /* 0x000fe20007f9e0ff */
[----:B------:R-:W-:Y:S01]  /*37b0*/  IMAD.X R11, R16, 0x1, R57, P5 ;  /* 0x00000001100b7824 */ /* 0x000fe200028e0639 */
[----:B------:R-:W-:Y:S01]  /*37c0*/  IADD3 R4, P5, PT, R20, R49, RZ ;  /* 0x0000003114047210 */ /* 0x000fe20007fbe0ff */
[----:B------:R-:W0:Y:S02]  /*37d0*/  LDGDEPBAR ;  /* 0x00000000000079af */ /* 0x000e240000000000 */
[----:B------:R-:W-:Y:S01]  /*37e0*/  IMAD.X R13, R16, 0x1, R53, P4 ;  /* 0x00000001100d7824 */ /* 0x000fe200020e0635 */
[----:B--2---:R-:W-:Y:S01]  /*37f0*/  IADD3 R6, P4, PT, R20, R39, RZ ;  /* 0x0000002714067210 */ /* 0x004fe20007f9e0ff */
[----:B------:R-:W-:Y:S02]  /*3800*/  IMAD.X R5, R16, 0x1, R47, P5 ;  /* 0x0000000110057824 */ /* 0x000fe400028e062f */
[----:B------:R2:W-:Y:S01]  /*3810*/  LDGSTS.E [R105+0x6000], desc[UR20][R10.64], P3 ;  /* 0x060000000a697fae */ /* 0x0005e200099a1014 */
[----:B-1----:R-:W-:Y:S01]  /*3820*/  IADD3 R2, P5, PT, R20, R35, RZ ;  /* 0x0000002314027210 */ /* 0x002fe20007fbe0ff */
[----:B------:R-:W-:Y:S01]  /*3830*/  IMAD.X R7, R16, 0x1, R37, P4 ;  /* 0x0000000110077824 */ /* 0x000fe200020e0625 */
[----:B------:R-:W-:Y:S01]  /*3840*/  IADD3 R8, P4, PT, R20, R27, RZ ;  /* 0x0000001b14087210 */ /* 0x000fe20007f9e0ff */
[----:B------:R-:W-:Y:S02]  /*3850*/  LDGSTS.E [R105+0x6400], desc[UR20][R12.64], P3 ;  /* 0x064000000c697fae */ /* 0x000fe400099a1014 */
[----:B------:R-:W-:Y:S01]  /*3860*/  IMAD.X R3, R16, 0x1, R33, P5 ;  /* 0x0000000110037824 */ /* 0x000fe200028e0621 */
[----:B------:R-:W-:Y:S01]  /*3870*/  IADD3 R14, P5, PT, R20, R23, RZ ;  /* 0x00000017140e7210 */ /* 0x000fe20007fbe0ff */
[----:B------:R-:W-:Y:S01]  /*3880*/  IMAD.X R9, R16, 0x1, R25, P4 ;  /* 0x0000000110097824 */ /* 0x000fe200020e0619 */
[----:B------:R-:W-:Y:S01]  /*3890*/  LDGSTS.E [R105+0x6800], desc[UR20][R4.64], P3 ;  /* 0x0680000004697fae */ /* 0x000fe200099a1014 */
[----:B--2---:R-:W-:-:S02]  /*38a0*/  IADD3 R10, P4, PT, R20, R19, RZ ;  /* 0x00000013140a7210 */ /* 0x004fc40007f9e0ff */
[----:B------:R-:W-:Y:S01]  /*38b0*/  IMAD.X R15, R16, 0x1, R21, P5 ;  /* 0x00000001100f7824 */ /* 0x000fe200028e0615 */
[----:B------:R-:W-:Y:S01]  /*38c0*/  LDGSTS.E [R105+0x6c00], desc[UR20][R6.64], P3 ;  /* 0x06c0000006697fae */ /* 0x000fe200099a1014 */
[----:B------:R-:W-:Y:S01]  /*38d0*/  IADD3 R22, P5, PT, R22, R93, RZ ;  /* 0x0000005d16167210 */ /* 0x000fe20007fbe0ff */
[----:B------:R-:W-:Y:S02]  /*38e0*/  IMAD.X R11, R16, 0x1, R17, P4 ;  /* 0x00000001100b7824 */ /* 0x000fe400020e0611 */
[----:B------:R1:W-:Y:S01]  /*38f0*/  LDGSTS.E [R105+0x7000], desc[UR20][R2.64], P3 ;  /* 0x0700000002697fae */ /* 0x0003e200099a1014 */
[----:B------:R-:W-:Y:S01]  /*3900*/  IADD3 R20, P4, PT, R20, R91, RZ ;  /* 0x0000005b14147210 */ /* 0x000fe20007f9e0ff */
[----:B------:R-:W-:Y:S02]  /*3910*/  IMAD.X R18, R18, 0x1, R95, P5 ;  /* 0x0000000112127824 */ /* 0x000fe400028e065f */
[----:B------:R2:W-:Y:S02]  /*3920*/  LDGSTS.E [R105+0x7400], desc[UR20][R8.64], P3 ;  /* 0x0740000008697fae */ /* 0x0005e400099a1014 */
[----:B------:R-:W-:-:S02]  /*3930*/  IMAD.X R16, R16, 0x1, R97, P4 ;  /* 0x0000000110107824 */ /* 0x000fc400020e0661 */
[----:B------:R2:W-:Y:S04]  /*3940*/  LDGSTS.E [R105+0x7800], desc[UR20][R14.64], P3 ;  /* 0x078000000e697fae */ /* 0x0005e800099a1014 */
[----:B------:R2:W-:Y:S01]  /*3950*/  LDGSTS.E [R105+0x7c00], desc[UR20][R10.64], P3 ;  /* 0x07c000000a697fae */ /* 0x0005e200099a1014 */
[----:B------:R-:W-:Y:S01]  /*3960*/  ISETP.NE.U32.AND P3, PT, R26, UR7, PT ;  /* 0x000000071a007c0c */ /* 0x000fe2000bf65070 */
[----:B-1----:R-:W-:Y:S02]  /*3970*/  IMAD.U32 R2, RZ, RZ, UR4 ;  /* 0x00000004ff027e24 */ /* 0x002fe4000f8e00ff */
[----:B------:R-:W0:Y:S10]  /*3980*/  LDGDEPBAR ;  /* 0x00000000000079af */ /* 0x000e340000000000 */
[----:B--2---:R-:W-:Y:S05]  /*3990*/  @P3 BRA `(.L_x_10) ;  /* 0xfffffff400583947 */ /* 0x004fea000383ffff */
.L_x_7:
[----:B------:R-:W-:Y:S05]  /*39a0*/  @!P2 BRA `(.L_x_11) ;  /* 0x000000000010a947 */ /* 0x000fea0003800000 */
[----:B------:R-:W-:-:S06]  /*39b0*/  USHF.L.U32 UR4, UR4, 0x1f, URZ ;  /* 0x0000001f04047899 */ /* 0x000fcc00080006ff */
[----:B-1----:R-:W-:-:S04]  /*39c0*/  IMAD.U32 R2, RZ, RZ, UR4 ;  /* 0x00000004ff027e24 */ /* 0x002fc8000f8e00ff */
[----:B------:R-:W1:Y:S02]  /*39d0*/  SYNCS.PHASECHK.TRANS64.TRYWAIT P1, [UR12], R2 ;  /* 0x00000002ff0075a7 */ /* 0x000e64000802110c */
[----:B-1----:R-:W-:Y:S05]  /*39e0*/  @!P1 BRA `(.L_x_12) ;  /* 0x0000000c00049947 */ /* 0x002fea0003800000 */
.L_x_11:
[----:B------:R-:W-:-:S04]  /*39f0*/  DEPBAR.LE SB0, 0x0 ;  /* 0x000080000000791a */ /* 0x000fc80000000000 */
[----:B------:R-:W-:Y:S01]  /*3a00*/  BAR.SYNC.DEFER_BLOCKING 0x0 ;  /* 0x0000000000007b1d */ /* 0x000fe20000010000 */
[----:B-1----:R-:W-:Y:S01]  /*3a10*/  IMAD.SHL.U32 R2, R68, 0x100, RZ ;  /* 0x0000010044027824 */ /* 0x002fe200078e00ff */
[----:B------:R-:W-:Y:S01]  /*3a20*/  LOP3.LUT R0, R0, 0xf0, RZ, 0xc0, !PT ;  /* 0x000000f000007812 */ /* 0x000fe200078ec0ff */
[----:B------:R-:W-:Y:S01]  /*3a30*/  IMAD.SHL.U32 R20, R68, 0x40, RZ ;  /* 0x0000004044147824 */ /* 0x000fe200078e00ff */
[----:B------:R-:W-:Y:S02]  /*3a40*/  LEA R31, R31, UR10, 0x4 ;  /* 0x0000000a1f1f7c11 */ /* 0x000fe4000f8e20ff */
[----:B------:R-:W-:Y:S01]  /*3a50*/  LOP3.LUT R3, R2, 0x1000, RZ, 0xc0, !PT ;  /* 0x0000100002037812 */ /* 0x000fe200078ec0ff */
[----:B------:R-:W-:Y:S01]  /*3a60*/  IMAD.SHL.U32 R2, R68, 0x8, RZ ;  /* 0x0000000844027824 */ /* 0x000fe200078e00ff */
[----:B------:R-:W-:Y:S01]  /*3a70*/  LOP3.LUT R20, R20, 0x2000, RZ, 0xc0, !PT ;  /* 0x0000200014147812 */ /* 0x000fe200078ec0ff */
[----:B------:R-:W1:Y:S01]  /*3a80*/  LDC R33, c[0x0][0x3b8] ;  /* 0x0000ee00ff217b82 */ /* 0x000e620000000800 */
[----:B------:R-:W2:Y:S01]  /*3a90*/  LDCU UR4, c[0x0][0x3b4] ;  /* 0x00007680ff0477ac */ /* 0x000ea20008000800 */
[----:B------:R-:W-:-:S02]  /*3aa0*/  LOP3.LUT R24, R30, R29, RZ, 0xfc, !PT ;  /* 0x0000001d1e187212 */ /* 0x000fc400078efcff */
[----:B------:R-:W-:Y:S02]  /*3ab0*/  IADD3 R20, PT, PT, R20, UR10, R3 ;  /* 0x0000000a14147c10 */ /* 0x000fe4000fffe003 */
[----:B------:R-:W-:Y:S02]  /*3ac0*/  LOP3.LUT R3, R2, 0x300, RZ, 0xc0, !PT ;  /* 0x0000030002037812 */ /* 0x000fe400078ec0ff */
[C-C-:B------:R-:W-:Y:S02]  /*3ad0*/  LOP3.LUT R32, R30.reuse, 0x1c, R29.reuse, 0xfe, !PT ;  /* 0x0000001c1e207812 */ /* 0x140fe400078efe1d */
[----:B------:R-:W-:Y:S02]  /*3ae0*/  IADD3 R0, PT, PT, R3, R20, R0 ;  /* 0x0000001403007210 */ /* 0x000fe40007ffe000 */
[----:B------:R-:W-:Y:S02]  /*3af0*/  LOP3.LUT R34, R30, 0x18, R29, 0xfe, !PT ;  /* 0x000000181e227812 */ /* 0x000fe400078efe1d */
[----:B------:R-:W-:Y:S01]  /*3b00*/  LOP3.LUT R26, R24, 0x34, RZ, 0xfc, !PT ;  /* 0x00000034181a7812 */ /* 0x000fe200078efcff */
[----:B------:R-:W3:Y:S02]  /*3b10*/  @!P0 SYNCS.CCTL.IV [UR10+0xc000] ;  /* 0x00c00000ff0089b1 */ /* 0x000ee4000800000a */
[----:B---3--:R-:W-:Y:S01]  /*3b20*/  BAR.SYNC.DEFER_BLOCKING 0x0 ;  /* 0x0000000000007b1d */ /* 0x008fe20000010000 */
[----:B------:R-:W-:-:S05]  /*3b30*/  ISETP.GE.U32.AND P6, PT, R68, 0x20, PT ;  /* 0x000000204400780c */ /* 0x000fca0003fc6070 */
[----:B------:R-:W-:Y:S01]  /*3b40*/  LDTM.16dp32bit_t0_t15.x16 R4, tmem[UR11] ;  /* 0x0000000b000479ee */ /* 0x000fe20008a00000 */
[----:B------:R-:W3:Y:S01]  /*3b50*/  LDTM.16dp32bit_t16_t31.x16 R4, tmem[UR11+0x10] ;  /* 0x0000100b000479ee */ /* 0x000ee20008a20000 */
[----:B------:R-:W4:Y:S01]  /*3b60*/  @!P0 SYNCS.CCTL.IV [UR10+0xc008] ;  /* 0x00c00800ff0089b1 */ /* 0x000f22000800000a */
[----:B------:R-:W-:Y:S01]  /*3b70*/  NOP ;  /* 0x0000000000007918 */ /* 0x000fe20000000000 */
[----:B------:R-:W5:Y:S01]  /*3b80*/  LDCU.128 UR8, c[0x0][0x390] ;  /* 0x00007200ff0877ac */ /* 0x000f620008000c00 */
[----:B---3--:R-:W-:Y:S02]  /*3b90*/  IMAD.MOV.U32 R23, RZ, RZ, R16 ;  /* 0x000000ffff177224 */ /* 0x008fe400078e0010 */
[----:B------:R-:W-:Y:S02]  /*3ba0*/  IMAD.MOV.U32 R39, RZ, RZ, R17 ;  /* 0x000000ffff277224 */ /* 0x000fe400078e0011 */
[----:B------:R-:W-:Y:S02]  /*3bb0*/  IMAD.MOV.U32 R43, RZ, RZ, R18 ;  /* 0x000000ffff2b7224 */ /* 0x000fe400078e0012 */
[----:B------:R-:W-:Y:S01]  /*3bc0*/  IMAD.MOV.U32 R20, RZ, RZ, R4 ;  /* 0x000000ffff147224 */ /* 0x000fe200078e0004 */
[----:B------:R-:W-:Y:S01]  /*3bd0*/  LOP3.LUT R4, R30, 0x4, R29, 0xfe, !PT ;  /* 0x000000041e047812 */ /* 0x000fe200078efe1d */
[----:B------:R-:W-:-:S02]  /*3be0*/  IMAD.MOV.U32 R21, RZ, RZ, R8 ;  /* 0x000000ffff157224 */ /* 0x000fc400078e0008 */
[----:B------:R-:W-:Y:S02]  /*3bf0*/  IMAD.MOV.U32 R22, RZ, RZ, R12 ;  /* 0x000000ffff167224 */ /* 0x000fe400078e000c */
[----:B------:R-:W-:Y:S01]  /*3c00*/  IMAD.MOV.U32 R36, RZ, RZ, R5 ;  /* 0x000000ffff247224 */ /* 0x000fe200078e0005 */
[----:B-----5:R-:W-:Y:S01]  /*3c10*/  ISETP.GE.AND P0, PT, R28, UR10, PT ;  /* 0x0000000a1c007c0c */ /* 0x020fe2000bf06270 */
[----:B------:R-:W-:Y:S01]  /*3c20*/  IMAD.MOV.U32 R37, RZ, RZ, R9 ;  /* 0x000000ffff257224 */ /* 0x000fe200078e0009 */
[----:B----4-:R3:W-:Y:S01]  /*3c30*/  STS.128 [R0], R20 ;  /* 0x0000001400007388 */ /* 0x0107e20000000c00 */
[----:B------:R-:W-:Y:S01]  /*3c40*/  IMAD.MOV.U32 R38, RZ, RZ, R13 ;  /* 0x000000ffff267224 */ /* 0x000fe200078e000d */
[----:B------:R-:W-:Y:S01]  /*3c50*/  ISETP.LT.AND P2, PT, R4, UR11, !P0 ;  /* 0x0000000b04007c0c */ /* 0x000fe2000c741270 */
[----:B------:R-:W-:Y:S01]  /*3c60*/  IMAD.MOV.U32 R40, RZ, RZ, R6 ;  /* 0x000000ffff287224 */ /* 0x000fe200078e0006 */
[----:B------:R-:W-:Y:S01]  /*3c70*/  ISETP.LT.AND P1, PT, R24, UR11, !P0 ;  /* 0x0000000b18007c0c */ /* 0x000fe2000c721270 */
[----:B------:R-:W-:Y:S01]  /*3c80*/  IMAD.MOV.U32 R41, RZ, RZ, R10 ;  /* 0x000000ffff297224 */ /* 0x000fe200078e000a */
[----:B------:R4:W-:Y:S01]  /*3c90*/  STS.128 [R0+0x400], R36 ;  /* 0x0004002400007388 */ /* 0x0009e20000000c00 */
[----:B------:R-:W-:Y:S01]  /*3ca0*/  IMAD.MOV.U32 R42, RZ, RZ, R14 ;  /* 0x000000ffff2a7224 */ /* 0x000fe200078e000e */
[----:B------:R-:W-:Y:S01]  /*3cb0*/  LOP3.LUT R6, R30, 0x10, R29, 0xfe, !PT ;  /* 0x000000101e067812 */ /* 0x000fe200078efe1d */
[----:B------:R-:W-:-:S02]  /*3cc0*/  IMAD.MOV.U32 R16, RZ, RZ, R7 ;  /* 0x000000ffff107224 */ /* 0x000fc400078e0007 */
[----:B------:R-:W-:Y:S01]  /*3cd0*/  IMAD.MOV.U32 R17, RZ, RZ, R11 ;  /* 0x000000ffff117224 */ /* 0x000fe200078e000b */
[----:B------:R-:W-:Y:S01]  /*3ce0*/  STS.128 [R0+0x800], R40 ;  /* 0x0008002800007388 */ /* 0x000fe20000000c00 */
[----:B------:R-:W-:Y:S02]  /*3cf0*/  IMAD.MOV.U32 R18, RZ, RZ, R15 ;  /* 0x000000ffff127224 */ /* 0x000fe400078e000f */
[----:B--2---:R-:W-:Y:S02]  /*3d00*/  IMAD R28, R28, UR4, RZ ;  /* 0x000000041c1c7c24 */ /* 0x004fe4000f8e02ff */
[-C--:B-1----:R-:W-:Y:S01]  /*3d10*/  IMAD R4, R4, R33.reuse, RZ ;  /* 0x0000002104047224 */ /* 0x082fe200078e02ff */
[----:B------:R1:W-:Y:S01]  /*3d20*/  STS.128 [R0+0xc00], R16 ;  /* 0x000c001000007388 */ /* 0x0003e20000000c00 */
[----:B---3--:R-:W-:Y:S01]  /*3d30*/  IMAD R23, R6, R33, RZ ;  /* 0x0000002106177224 */ /* 0x008fe200078e02ff */
[----:B------:R-:W-:Y:S01]  /*3d40*/  BAR.SYNC.DEFER_BLOCKING 0x0 ;  /* 0x0000000000007b1d */ /* 0x000fe20000010000 */
[----:B------:R-:W-:-:S02]  /*3d50*/  LEA R25, P3, R28, UR8, 0x2 ;  /* 0x000000081c197c11 */ /* 0x000fc4000f8610ff */
[--C-:B----4-:R-:W-:Y:S02]  /*3d60*/  LOP3.LUT R36, R30, 0x14, R29.reuse, 0xfe, !PT ;  /* 0x000000141e247812 */ /* 0x110fe400078efe1d */
[----:B------:R-:W-:Y:S01]  /*3d70*/  LEA.HI.X.SX32 R27, R28, UR9, 0x2, P3 ;  /* 0x000000091c1b7c11 */ /* 0x000fe200098f16ff */
[----:B-1----:R-:W-:Y:S01]  /*3d80*/  IMAD R0, R24, R33, RZ ;  /* 0x0000002118007224 */ /* 0x002fe200078e02ff */
[--C-:B------:R-:W-:Y:S02]  /*3d90*/  LOP3.LUT R18, R30, 0x8, R29.reuse, 0xfe, !PT ;  /* 0x000000081e127812 */ /* 0x100fe400078efe1d */
[-C--:B------:R-:W-:Y:S02]  /*3da0*/  LEA R16, P5, R4, R25.reuse, 0x2 ;  /* 0x0000001904107211 */ /* 0x080fe400078a10ff */
[----:B------:R-:W-:Y:S01]  /*3db0*/  LEA R2, P3, R0, R25, 0x2 ;  /* 0x0000001900027211 */ /* 0x000fe200078610ff */
[----:B------:R-:W-:Y:S01]  /*3dc0*/  IMAD R5, R18, R33, RZ ;  /* 0x0000002112057224 */ /* 0x000fe200078e02ff */
[----:B------:R-:W-:-:S02]  /*3dd0*/  LOP3.LUT R30, R30, 0xc, R29, 0xfe, !PT ;  /* 0x0000000c1e1e7812 */ /* 0x000fc400078efe1d */
[-C--:B------:R-:W-:Y:S01]  /*3de0*/  LEA.HI.X.SX32 R3, R0, R27.reuse, 0x2, P3 ;  /* 0x0000001b00037211 */ /* 0x080fe200018f16ff */
[----:B------:R-:W-:Y:S01]  /*3df0*/  IMAD R0, R33, 0x20, R0 ;  /* 0x0000002021007824 */ /* 0x000fe200078e0200 */
[----:B------:R-:W-:Y:S01]  /*3e00*/  LEA.HI.X.SX32 R17, R4, R27, 0x2, P5 ;  /* 0x0000001b04117211 */ /* 0x000fe200028f16ff */
[----:B------:R-:W1:Y:S01]  /*3e10*/  LDS.128 R12, [R31] ;  /* 0x000000001f0c7984 */ /* 0x000e620000000c00 */
[----:B------:R-:W-:Y:S01]  /*3e20*/  IMAD R4, R30, R33, RZ ;  /* 0x000000211e047224 */ /* 0x000fe200078e02ff */
[----:B------:R-:W-:Y:S02]  /*3e30*/  ISETP.LT.AND P3, PT, R18, UR11, !P0 ;  /* 0x0000000b12007c0c */ /* 0x000fe4000c761270 */
[----:B------:R-:W2:Y:S01]  /*3e40*/  LDS.128 R8, [R31+0x1000] ;  /* 0x001000001f087984 */ /* 0x000ea20000000c00 */
[----:B------:R-:W-:Y:S02]  /*3e50*/  LEA R18, P4, R5, R25, 0x2 ;  /* 0x0000001905127211 */ /* 0x000fe400078810ff */
[----:B------:R-:W-:-:S02]  /*3e60*/  ISETP.LT.AND P5, PT, R36, UR11, !P0 ;  /* 0x0000000b24007c0c */ /* 0x000fc4000c7a1270 */
[----:B------:R-:W-:Y:S02]  /*3e70*/  LEA.HI.X.SX32 R19, R5, R27, 0x2, P4 ;  /* 0x0000001b05137211 */ /* 0x000fe400020f16ff */
[----:B------:R-:W-:Y:S01]  /*3e80*/  ISETP.LT.AND P4, PT, R6, UR11, !P0 ;  /* 0x0000000b06007c0c */ /* 0x000fe2000c781270 */
[----:B-1----:R1:W-:Y:S01]  /*3e90*/  @P1 STG.E desc[UR20][R2.64], R12 ;  /* 0x0000000c02001986 */ /* 0x0023e2000c101914 */
[----:B------:R-:W-:-:S03]  /*3ea0*/  ISETP.LT.AND P1, PT, R30, UR11, !P0 ;  /* 0x0000000b1e007c0c */ /* 0x000fc6000c721270 */
[----:B------:R3:W-:Y:S01]  /*3eb0*/  @P2 STG.E desc[UR20][R16.64], R13 ;  /* 0x0000000d10002986 */ /* 0x0007e2000c101914 */
[----:B------:R-:W-:-:S03]  /*3ec0*/  LEA R20, P2, R4, R25, 0x2 ;  /* 0x0000001904147211 */ /* 0x000fc600078410ff */
[----:B------:R4:W-:Y:S01]  /*3ed0*/  @P3 STG.E desc[UR20][R18.64], R14 ;  /* 0x0000000e12003986 */ /* 0x0009e2000c101914 */
[----:B------:R-:W-:Y:S02]  /*3ee0*/  LEA.HI.X.SX32 R21, R4, R27, 0x2, P2 ;  /* 0x0000001b04157211 */ /* 0x000fe400010f16ff */
[C---:B------:R-:W-:Y:S01]  /*3ef0*/  LEA R22, P3, R23.reuse, R25, 0x2 ;  /* 0x0000001917167211 */ /* 0x040fe200078610ff */
[----:B------:R-:W5:Y:S01]  /*3f00*/  LDS.128 R4, [R31+0x2000] ;  /* 0x002000001f047984 */ /* 0x000f620000000c00 */
[----:B-1----:R-:W-:Y:S01]  /*3f10*/  IMAD R3, R36, R33, RZ ;  /* 0x0000002124037224 */ /* 0x002fe200078e02ff */
[----:B------:R-:W-:Y:S02]  /*3f20*/  ISETP.LT.AND P2, PT, R26, UR11, !P0 ;  /* 0x0000000b1a007c0c */ /* 0x000fe4000c741270 */
[----:B------:R-:W-:Y:S01]  /*3f30*/  LEA.HI.X.SX32 R23, R23, R27, 0x2, P3 ;  /* 0x0000001b17177211 */ /* 0x000fe200018f16ff */
[----:B------:R-:W-:Y:S01]  /*3f40*/  @P1 STG.E desc[UR20][R20.64], R15 ;  /* 0x0000000f14001986 */ /* 0x000fe2000c101914 */
[C---:B------:R-:W-:Y:S01]  /*3f50*/  LEA R2, P3, R3.reuse, R25, 0x2 ;  /* 0x0000001903027211 */ /* 0x040fe200078610ff */
[C---:B---3--:R-:W-:Y:S01]  /*3f60*/  IMAD R13, R34.reuse, R33, RZ ;  /* 0x00000021220d7224 */ /* 0x048fe200078e02ff */
[----:B------:R-:W-:Y:S01]  /*3f70*/  ISETP.LT.AND P1, PT, R34, UR11, !P0 ;  /* 0x0000000b22007c0c */ /* 0x000fe2000c721270 */
[----:B--2---:R1:W-:Y:S01]  /*3f80*/  @P4 STG.E desc[UR20][R22.64], R8 ;  /* 0x0000000816004986 */ /* 0x0043e2000c101914 */
[----:B------:R-:W-:Y:S01]  /*3f90*/  LEA.HI.X.SX32 R3, R3, R27, 0x2, P3 ;  /* 0x0000001b03037211 */ /* 0x000fe200018f16ff */
[C---:B------:R-:W-:Y:S01]  /*3fa0*/  IMAD R16, R32.reuse, R33, RZ ;  /* 0x0000002120107224 */ /* 0x040fe200078e02ff */
[----:B------:R-:W-:Y:S01]  /*3fb0*/  LEA R12, P3, R13, R25, 0x2 ;  /* 0x000000190d0c7211 */ /* 0x000fe200078610ff */
[----:B------:R-:W2:Y:S01]  /*3fc0*/  LDS.128 R28, [R31+0x3000] ;  /* 0x003000001f1c7984 */ /* 0x000ea20000000c00 */
[----:B------:R-:W-:-:S02]  /*3fd0*/  ISETP.LT.AND P4, PT, R32, UR11, !P0 ;  /* 0x0000000b20007c0c */ /* 0x000fc4000c781270 */
[----:B------:R-:W-:Y:S01]  /*3fe0*/  LEA.HI.X.SX32 R13, R13, R27, 0x2, P3 ;  /* 0x0000001b0d0d7211 */ /* 0x000fe200018f16ff */
[----:B------:R3:W-:Y:S01]  /*3ff0*/  @P5 STG.E desc[UR20][R2.64], R9 ;  /* 0x0000000902005986 */ /* 0x0007e2000c101914 */
[----:B------:R-:W-:Y:S02]  /*4000*/  LOP3.LUT R17, R24, 0x20, RZ, 0xfc, !PT ;  /* 0x0000002018117812 */ /* 0x000fe400078efcff */
[----:B----4-:R-:W-:Y:S01]  /*4010*/  LEA R14, P5, R16, R25, 0x2 ;  /* 0x00000019100e7211 */ /* 0x010fe200078a10ff */
[----:B------:R-:W-:Y:S01]  /*4020*/  @P1 STG.E desc[UR20][R12.64], R10 ;  /* 0x0000000a0c001986 */ /* 0x000fe2000c101914 */
[----:B-1----:R-:W-:Y:S02]  /*4030*/  LOP3.LUT R8, R24, 0x28, RZ, 0xfc, !PT ;  /* 0x0000002818087812 */ /* 0x002fe400078efcff */
[----:B------:R-:W-:Y:S02]  /*4040*/  ISETP.LT.AND P3, PT, R17, UR11, !P0 ;  /* 0x0000000b11007c0c */ /* 0x000fe4000c761270 */
[----:B------:R-:W-:-:S02]  /*4050*/  LEA.HI.X.SX32 R15, R16, R27, 0x2, P5 ;  /* 0x0000001b100f7211 */ /* 0x000fc400028f16ff */
[----:B------:R-:W-:Y:S01]  /*4060*/  ISETP.LT.AND P1, PT, R8, UR11, !P0 ;  /* 0x0000000b08007c0c */ /* 0x000fe2000c721270 */
[C---:B---3--:R-:W-:Y:S01]  /*4070*/  IMAD R3, R33.reuse, 0x4, R0 ;  /* 0x0000000421037824 */ /* 0x048fe200078e0200 */
[----:B------:R-:W-:Y:S01]  /*4080*/  LEA R16, P5, R0, R25, 0x2 ;  /* 0x0000001900107211 */ /* 0x000fe200078a10ff */
[----:B------:R1:W-:Y:S01]  /*4090*/  @P4 STG.E desc[UR20][R14.64], R11 ;  /* 0x0000000b0e004986 */ /* 0x0003e2000c101914 */
[----:B------:R-:W-:Y:S02]  /*40a0*/  LOP3.LUT R8, R24, 0x24, RZ, 0xfc, !PT ;  /* 0x0000002418087812 */ /* 0x000fe400078efcff */
[----:B------:R-:W-:Y:S01]  /*40b0*/  LEA.HI.X.SX32 R17, R0, R27, 0x2, P5 ;  /* 0x0000001b00117211 */ /* 0x000fe200028f16ff */
[----:B------:R-:W-:Y:S01]  /*40c0*/  IMAD R0, R33, 0x4, R3 ;  /* 0x0000000421007824 */ /* 0x000fe200078e0203 */
[----:B------:R-:W-:Y:S02]  /*40d0*/  ISETP.LT.AND P4, PT, R8, UR11, !P0 ;  /* 0x0000000b08007c0c */ /* 0x000fe4000c781270 */
[----:B------:R-:W-:-:S02]  /*40e0*/  LEA R2, P5, R3, R25, 0x2 ;  /* 0x0000001903027211 */ /* 0x000fc400078a10ff */
[----:B------:R-:W-:Y:S01]  /*40f0*/  LOP3.LUT R9, R24, 0x30, RZ, 0xfc, !PT ;  /* 0x0000003018097812 */ /* 0x000fe200078efcff */
[----:B-----5:R3:W-:Y:S01]  /*4100*/  @P3 STG.E desc[UR20][R16.64], R4 ;  /* 0x0000000410003986 */ /* 0x0207e2000c101914 */
[----:B------:R-:W-:Y:S01]  /*4110*/  LEA.HI.X.SX32 R3, R3, R27, 0x2, P5 ;  /* 0x0000001b03037211 */ /* 0x000fe200028f16ff */
[----:B-1----:R-:W-:Y:S01]  /*4120*/  IMAD R11, R33, 0x4, R0 ;  /* 0x00000004210b7824 */ /* 0x002fe200078e0200 */
[C---:B------:R-:W-:Y:S02]  /*4130*/  LEA R8, P5, R0.reuse, R25, 0x2 ;  /* 0x0000001900087211 */ /* 0x040fe400078a10ff */
[----:B------:R-:W-:Y:S02]  /*4140*/  ISETP.LT.AND P3, PT, R9, UR11, !P0 ;  /* 0x0000000b09007c0c */ /* 0x000fe4000c761270 */
[----:B------:R-:W-:Y:S01]  /*4150*/  LEA.HI.X.SX32 R9, R0, R27, 0x2, P5 ;  /* 0x0000001b00097211 */ /* 0x000fe200028f16ff */
[C---:B------:R-:W-:Y:S01]  /*4160*/  IMAD R0, R33.reuse, 0x4, R11 ;  /* 0x0000000421007824 */ /* 0x040fe200078e020b */
[----:B------:R-:W-:Y:S01]  /*4170*/  LOP3.LUT R10, R24, 0x2c, RZ, 0xfc, !PT ;  /* 0x0000002c180a7812 */ /* 0x000fe200078efcff */
[----:B------:R1:W-:Y:S02]  /*4180*/  @P4 STG.E desc[UR20][R2.64], R5 ;  /* 0x0000000502004986 */ /* 0x0003e4000c101914 */
[----:B------:R-:W-:Y:S01]  /*4190*/  IMAD R14, R33, 0x4, R0 ;  /* 0x00000004210e7824 */ /* 0x000fe200078e0200 */
[----:B------:R-:W-:Y:S01]  /*41a0*/  ISETP.LT.AND P4, PT, R10, UR11, !P0 ;  /* 0x0000000b0a007c0c */ /* 0x000fe2000c781270 */
[----:B------:R4:W-:Y:S01]  /*41b0*/  @P1 STG.E desc[UR20][R8.64], R6 ;  /* 0x0000000608001986 */ /* 0x0009e2000c101914 */
[-C--:B------:R-:W-:Y:S01]  /*41c0*/  LEA R10, P1, R11, R25.reuse, 0x2 ;  /* 0x000000190b0a7211 */ /* 0x080fe200078210ff */
[----:B------:R-:W-:Y:S01]  /*41d0*/  IMAD R15, R33, 0x4, R14 ;  /* 0x00000004210f7824 */ /* 0x000fe200078e020e */
[----:B------:R-:W-:-:S02]  /*41e0*/  LEA R12, P5, R0, R25, 0x2 ;  /* 0x00000019000c7211 */ /* 0x000fc400078a10ff */
[----:B------:R-:W-:Y:S02]  /*41f0*/  LEA.HI.X.SX32 R11, R11, R27, 0x2, P1 ;  /* 0x0000001b0b0b7211 */ /* 0x000fe400008f16ff */
[----:B---3--:R-:W-:Y:S02]  /*4200*/  LOP3.LUT R16, R24, 0x38, RZ, 0xfc, !PT ;  /* 0x0000003818107812 */ /* 0x008fe400078efcff */
[----:B-1----:R-:W-:Y:S02]  /*4210*/  LEA R2, P1, R14, R25, 0x2 ;  /* 0x000000190e027211 */ /* 0x002fe400078210ff */
[----:B------:R-:W-:Y:S01]  /*4220*/  LOP3.LUT R24, R24, 0x3c, RZ, 0xfc, !PT ;  /* 0x0000003c18187812 */ /* 0x000fe200078efcff */
[----:B------:R1:W-:Y:S01]  /*4230*/  @P4 STG.E desc[UR20][R10.64], R7 ;  /* 0x000000070a004986 */ /* 0x0003e2000c101914 */
[-C--:B------:R-:W-:Y:S01]  /*4240*/  LEA.HI.X.SX32 R13, R0, R27.reuse, 0x2, P5 ;  /* 0x0000001b000d7211 */ /* 0x080fe200028f16ff */
[----:B------:R-:W-:Y:S01]  /*4250*/  IMAD R0, R33, 0x4, R15 ;  /* 0x0000000421007824 */ /* 0x000fe200078e020f */
[----:B------:R-:W-:-:S02]  /*4260*/  LEA.HI.X.SX32 R3, R14, R27, 0x2, P1 ;  /* 0x0000001b0e037211 */ /* 0x000fc400008f16ff */
[C---:B------:R-:W-:Y:S01]  /*4270*/  LEA R4, P5, R15.reuse, R25, 0x2 ;  /* 0x000000190f047211 */ /* 0x040fe200078a10ff */
[----:B--2---:R1:W-:Y:S01]  /*4280*/  @P3 STG.E desc[UR20][R12.64], R28 ;  /* 0x0000001c0c003986 */ /* 0x0043e2000c101914 */
[----:B------:R-:W-:Y:S02]  /*4290*/  ISETP.LT.AND P1, PT, R16, UR11, !P0 ;  /* 0x0000000b10007c0c */ /* 0x000fe4000c721270 */
[----:B------:R-:W-:Y:S01]  /*42a0*/  ISETP.LT.AND P0, PT, R24, UR11, !P0 ;  /* 0x0000000b18007c0c */ /* 0x000fe2000c701270 */
[----:B------:R1:W-:Y:S01]  /*42b0*/  @P2 STG.E desc[UR20][R2.64], R29 ;  /* 0x0000001d02002986 */ /* 0x0003e2000c101914 */
[----:B------:R-:W-:Y:S02]  /*42c0*/  LEA.HI.X.SX32 R5, R15, R27, 0x2, P5 ;  /* 0x0000001b0f057211 */ /* 0x000fe400028f16ff */
[----:B----4-:R-:W-:-:S04]  /*42d0*/  LEA R8, P5, R0, R25, 0x2 ;  /* 0x0000001900087211 */ /* 0x010fc800078a10ff */
[----:B------:R-:W-:-:S03]  /*42e0*/  LEA.HI.X.SX32 R9, R0, R27, 0x2, P5 ;  /* 0x0000001b00097211 */ /* 0x000fc600028f16ff */
[----:B------:R1:W-:Y:S04]  /*42f0*/  @P1 STG.E desc[UR20][R4.64], R30 ;  /* 0x0000001e04001986 */ /* 0x0003e8000c101914 */
[----:B------:R1:W-:Y:S01]  /*4300*/  @P0 STG.E desc[UR20][R8.64], R31 ;  /* 0x0000001f08000986 */ /* 0x0003e2000c101914 */
[----:B------:R-:W-:Y:S06]  /*4310*/  BAR.SYNC.DEFER_BLOCKING 0x0 ;  /* 0x0000000000007b1d */ /* 0x000fec0000010000 */
[----:B------:R-:W-:Y:S05]  /*4320*/  @P6 BRA `(.L_x_13) ;  /* 0x0000000000a06947 */ /* 0x000fea0003800000 */
[----:B------:R-:W2:Y:S01]  /*4330*/  S2UR UR5, SR_CgaCtaId ;  /* 0x00000000000579c3 */ /* 0x000ea20000008800 */
[----:B------:R-:W-:Y:S01]  /*4340*/  NOP ;  /* 0x0000000000007918 */ /* 0x000fe20000000000 */
[----:B------:R-:W-:Y:S01]  /*4350*/  UMOV UR4, 0x50 ;  /* 0x0000005000047882 */ /* 0x000fe20000000000 */
[----:B------:R-:W-:Y:S02]  /*4360*/  IMAD.U32 R0, RZ, RZ, UR22 ;  /* 0x00000016ff007e24 */ /* 0x000fe4000f8e00ff */
[----:B-1----:R-:W-:Y:S02]  /*4370*/  IMAD.MOV.U32 R3, RZ, RZ, 0x3 ;  /* 0x00000003ff037424 */ /* 0x002fe400078e00ff */
[----:B------:R-:W-:Y:S01]  /*4380*/  IMAD.MOV.U32 R7, RZ, RZ, 0x1 ;  /* 0x00000001ff077424 */ /* 0x000fe200078e00ff */
[----:B------:R-:W-:-:S04]  /*4390*/  LOP3.LUT R0, R0, 0xffff, RZ, 0xc0, !PT ;  /* 0x0000ffff00007812 */ /* 0x000fc800078ec0ff */
[----:B------:R-:W-:-:S05]  /*43a0*/  SHF.R.U32.HI R0, RZ, 0x5, R0 ;  /* 0x00000005ff007819 */ /* 0x000fca0000011600 */
[----:B------:R-:W-:Y:S01]  /*43b0*/  VIADD R2, R0, 0x10 ;  /* 0x0000001000027836 */ /* 0x000fe20000000000 */
[----:B------:R-:W-:Y:S01]  /*43c0*/  SHF.L.U32 R0, R3, R0, RZ ;  /* 0x0000000003007219 */ /* 0x000fe200000006ff */
[----:B--2---:R-:W-:-:S03]  /*43d0*/  ULEA UR6, UR5, UR4, 0x18 ;  /* 0x0000000405067291 */ /* 0x004fc6000f8ec0ff */
[----:B------:R-:W-:-:S04]  /*43e0*/  SHF.L.U32 R3, R7, R2, RZ ;  /* 0x0000000207037219 */ /* 0x000fc800000006ff */
[----:B------:R-:W-:Y:S02]  /*43f0*/  LOP3.LUT R0, R3, R0, RZ, 0xfc, !PT ;  /* 0x0000000003007212 */ /* 0x000fe400078efcff */
[----:B------:R-:W1:Y:S02]  /*4400*/  LDS R5, [UR6] ;  /* 0x00000006ff057984 */ /* 0x000e640008000800 */
[C---:B------:R-:W-:Y:S02]  /*4410*/  LOP3.LUT R2, R0.reuse, 0xffff, RZ, 0xc0, !PT ;  /* 0x0000ffff00027812 */ /* 0x040fe400078ec0ff */
[----:B-1----:R-:W-:-:S04]  /*4420*/  LOP3.LUT R3, R0, 0xffff, R5, 0x80, !PT ;  /* 0x0000ffff00037812 */ /* 0x002fc800078e8005 */
[----:B------:R-:W-:-:S13]  /*4430*/  ISETP.NE.AND P0, PT, R3, R2, PT ;  /* 0x000000020300720c */ /* 0x000fda0003f05270 */
[----:B------:R-:W-:Y:S05]  /*4440*/  @P0 BRA `(.L_x_14) ;  /* 0x0000000000500947 */ /* 0x000fea0003800000 */
[----:B------:R-:W-:Y:S02]  /*4450*/  SHF.R.U32.HI R5, RZ, 0x10, R5 ;  /* 0x00000010ff057819 */ /* 0x000fe40000011605 */
[----:B------:R-:W-:-:S04]  /*4460*/  SHF.R.U32.HI R2, RZ, 0x10, R0 ;  /* 0x00000010ff027819 */ /* 0x000fc80000011600 */
[----:B------:R-:W-:-:S04]  /*4470*/  LOP3.LUT R5, R5, R2, RZ, 0xc0, !PT ;  /* 0x0000000205057212 */ /* 0x000fc800078ec0ff */
[----:B------:R-:W-:-:S13]  /*4480*/  ISETP.NE.AND P0, PT, R5, R2, PT ;  /* 0x000000020500720c */ /* 0x000fda0003f05270 */
[----:B------:R-:W-:Y:S05]  /*4490*/  @P0 BRA `(.L_x_15) ;  /* 0x0000000000300947 */ /* 0x000fea0003800000 */
[----:B------:R-:W-:Y:S01]  /*44a0*/  R2UR UR4, R0 ;  /* 0x00000000000472ca */ /* 0x000fe200000e0000 */
[----:B------:R-:W-:Y:S01]  /*44b0*/  VOTEU.ANY UR5, UPT, PT ;  /* 0x0000000000057886 */ /* 0x000fe200038e0100 */
[----:B------:R-:W1:Y:S01]  /*44c0*/  S2R R0, SR_LANEID ;  /* 0x0000000000007919 */ /* 0x000e620000000000 */
[----:B------:R-:W-:-:S10]  /*44d0*/  UFLO.U32 UR5, UR5 ;  /* 0x00000005000572bd */ /* 0x000fd400080e0000 */
[----:B------:R-:W-:-:S06]  /*44e0*/  ULOP3.LUT UR4, URZ, UR4, URZ, 0x33, !UPT ;  /* 0x00000004ff047292 */ /* 0x000fcc000f8e33ff */
[----:B------:R-:W-:-:S04]  /*44f0*/  IMAD.U32 R2, RZ, RZ, UR4 ;  /* 0x00000004ff027e24 */ /* 0x000fc8000f8e00ff */
[----:B------:R-:W2:Y:S02]  /*4500*/  REDUX UR7, R2 ;  /* 0x00000000020773c4 */ /* 0x000ea40000000000 */
[----:B------:R3:W-:Y:S01]  /*4510*/  UTCATOMSWS.AND URZ, UR4 ;  /* 0x0000000400ff79e3 */ /* 0x0007e20008000000 */
[----:B-1----:R-:W-:Y:S01]  /*4520*/  ISETP.EQ.U32.AND P0, PT, R0, UR5, PT ;  /* 0x0000000500007c0c */ /* 0x002fe2000bf02070 */
[----:B--2---:R-:W-:-:S12]  /*4530*/  IMAD.U32 R0, RZ, RZ, UR7 ;  /* 0x00000007ff007e24 */ /* 0x004fd8000f8e00ff */
[----:B------:R3:W-:Y:S01]  /*4540*/  @P0 ATOMS.AND RZ, [UR6], R0 ;  /* 0x00000000ffff098c */ /* 0x0007e2000a800006 */
[----:B------:R-:W-:Y:S05]  /*4550*/  BRA `(.L_x_13) ;  /* 0x0000000000147947 */ /* 0x000fea0003800000 */
.L_x_15:
[----:B------:R-:W-:-:S07]  /*4560*/  MOV R2, 0x4580 ;  /* 0x0000458000027802 */ /* 0x000fce0000000f00 */
[----:B------:R-:W-:Y:S05]  /*4570*/  CALL.REL.NOINC `($__internal_0_$__cuda_sm10x_tcgen05_guardrail_trap_col_being_dealloced_not_returned_by_alloc) ;  /* 0x00000000002c7944 */ /* 0x000fea0003c00000 */
[----:B------:R-:W-:Y:S05]  /*4580*/  BRA `(.L_x_13) ;  /* 0x0000000000087947 */ /* 0x000fea0003800000 */
.L_x_14:
[----:B------:R-:W-:-:S07]  /*4590*/  MOV R2, 0x45b0 ;  /* 0x000045b000027802 */ /* 0x000fce0000000f00 */
[----:B------:R-:W-:Y:S05]  /*45a0*/  CALL.REL.NOINC `($__internal_2_$__cuda_sm10x_tcgen05_guardrail_trap_unallocated_columns_being_dealloced) ;  /* 0x0000000000387944 */ /* 0x000fea0003c00000 */
.L_x_13:
[----:B------:R-:W-:Y:S01]  /*45b0*/  NOP ;  /* 0x0000000000007918 */ /* 0x000fe20000000000 */
[----:B---3--:R-:W-:Y:S05]  /*45c0*/  EXIT ;  /* 0x000000000000794d */ /* 0x008fea0003800000 */
.L_x_9:
[----:B------:R-:W1:Y:S02]  /*45d0*/  SYNCS.PHASECHK.TRANS64.TRYWAIT P4, [UR13], R2 ;  /* 0x00000002ff0075a7 */ /* 0x000e64000808110d */
[----:B-1----:R-:W-:Y:S05]  /*45e0*/  @!P4 BRA `(.L_x_9) ;  /* 0xfffffffc00f8c947 */ /* 0x002fea000383ffff */
[----:B------:R-:W-:Y:S05]  /*45f0*/  BRA `(.L_x_16) ;  /* 0xffffffec00107947 */ /* 0x000fea000383ffff */
.L_x_12:
[----:B------:R-:W1:Y:S02]  /*4600*/  SYNCS.PHASECHK.TRANS64.TRYWAIT P1, [UR12], R2 ;  /* 0x00000002ff0075a7 */ /* 0x000e64000802110c */
[----:B-1----:R-:W-:Y:S05]  /*4610*/  @!P1 BRA `(.L_x_12) ;  /* 0xfffffffc00f89947 */ /* 0x002fea000383ffff */
[----:B------:R-:W-:Y:S05]  /*4620*/  BRA `(.L_x_11) ;  /* 0xfffffff000f07947 */ /* 0x000fea000383ffff */
        .weak           $__internal_0_$__cuda_sm10x_tcgen05_guardrail_trap_col_being_dealloced_not_returned_by_alloc
        .type           $__internal_0_$__cuda_sm10x_tcgen05_guardrail_trap_col_being_dealloced_not_returned_by_alloc,@function
        .size           $__internal_0_$__cuda_sm10x_tcgen05_guardrail_trap_col_being_dealloced_not_returned_by_alloc,($__internal_1_$__cuda_sm10x_tcgen05_guardrail_trap_phase_invalid_during_alloc - $__internal_0_$__cuda_sm10x_tcgen05_guardrail_trap_col_being_dealloced_not_returned_by_alloc)
$__internal_0_$__cuda_sm10x_tcgen05_guardrail_trap_col_being_dealloced_not_returned_by_alloc:
[----:B------:R-:W-:Y:S05]  /*4630*/  BPT.TRAP 0x1 ;  /* 0x000000040000795c */ /* 0x000fea0000300000 */
[----:B------:R-:W-:-:S04]  /*4640*/  IMAD.MOV.U32 R3, RZ, RZ, 0x0 ;  /* 0x00000000ff037424 */ /* 0x000fc800078e00ff */
[----:B------:R-:W-:Y:S05]  /*4650*/  RET.REL.NODEC R2 `(matmul_kernel) ;  /* 0xffffffb802687950 */ /* 0x000fea0003c3ffff */
        .weak           $__internal_1_$__cuda_sm10x_tcgen05_guardrail_trap_phase_invalid_during_alloc
        .type           $__internal_1_$__cuda_sm10x_tcgen05_guardrail_trap_phase_invalid_during_alloc,@function
        .size           $__internal_1_$__cuda_sm10x_tcgen05_guardrail_trap_phase_invalid_during_alloc,($__internal_2_$__cuda_sm10x_tcgen05_guardrail_trap_unallocated_columns_being_dealloced - $__internal_1_$__cuda_sm10x_tcgen05_guardrail_trap_phase_invalid_during_alloc)
$__internal_1_$__cuda_sm10x_tcgen05_guardrail_trap_phase_invalid_during_alloc:
[----:B------:R-:W-:Y:S05]  /*4660*/  BPT.TRAP 0x1 ;  /* 0x000000040000795c */ /* 0x000fea0000300000 */
[----:B------:R-:W-:-:S04]  /*4670*/  IMAD.MOV.U32 R3, RZ, RZ, 0x0 ;  /* 0x00000000ff037424 */ /* 0x000fc800078e00ff */
[----:B------:R-:W-:Y:S05]  /*4680*/  RET.REL.NODEC R2 `(matmul_kernel) ;  /* 0xffffffb8025c7950 */ /* 0x000fea0003c3ffff */
        .weak           $__internal_2_$__cuda_sm10x_tcgen05_guardrail_trap_unallocated_columns_being_dealloced
        .type           $__internal_2_$__cuda_sm10x_tcgen05_guardrail_trap_unallocated_columns_being_dealloced,@function
        .size           $__internal_2_$__cuda_sm10x_tcgen05_guardrail_trap_unallocated_columns_being_dealloced,(.L_x_20 - $__internal_2_$__cuda_sm10x_tcgen05_guardrail_trap_unallocated_columns_being_dealloced)
$__internal_2_$__cuda_sm10x_tcgen05_guardrail_trap_unallocated_columns_being_dealloced:
[----:B------:R-:W-:Y:S05]  /*4690*/  BPT.TRAP 0x1 ;  /* 0x000000040000795c */ /* 0x000fea0000300000 */
[----:B------:R-:W-:-:S04]  /*46a0*/  IMAD.MOV.U32 R3, RZ, RZ, 0x0 ;  /* 0x00000000ff037424 */ /* 0x000fc800078e00ff */
[----:B------:R-:W-:Y:S05]  /*46b0*/  RET.REL.NODEC R2 `(matmul_kernel) ;  /* 0xffffffb802507950 */ /* 0x000fea0003c3ffff */
.L_x_17:
[----:B------:R-:W-:-:S00]  /*46c0*/  BRA `(.L_x_17) ;  /* 0xfffffffc00fc7947 */ /* 0x000fc0000383ffff */
[----:B------:R-:W-:-:S00]  /*46d0*/  NOP ;  /* 0x0000000000007918 */ /* 0x000fc00000000000 */
        /* <DEDUP_REMOVED lines=10> */
.L_x_20:


//--------------------- .nv.shared.matmul_kernel  --------------------------
	.section	.nv.shared.matmul_kernel,"aw",@nobits
	.sectionflags	@""
	.align	16
	.zero		1024


//--------------------- .nv.shared.reserved.0     --------------------------
	.section	.nv.shared.reserved.0,"aw",@nobits
	.align	8
	.weak		__nv_reservedSMEM_offset_0_alias
	.size		__nv_reservedSMEM_offset_0_alias, 0, 64
	.other		__nv_reservedSMEM_offset_0_alias,@"STO_CUDA_RESERVED_SHARED STV_DEFAULT"
__nv_reservedSMEM_offset_0_alias:
	.zero		0
.nv.shared.reserved.0:
	.zero		64
	.weak		__nv_reservedSMEM_allocation_phase
	.type		__nv_reservedSMEM_allocation_phase,@object
	.size		__nv_reservedSMEM_allocation_phase,(.L_0 - __nv_reservedSMEM_allocation_phase)
__nv_reservedSMEM_allocation_phase:
	.zero		1
.L_0:
	.zero		7
	.weak		__nv_reservedSMEM_devtool_atexit_pc
	.type		__nv_reservedSMEM_devtool_atexit_pc,@object
	.size		__nv_reservedSMEM_devtool_atexit_pc,(__nv_reservedSMEM_allocation_mask - __nv_reservedSMEM_devtool_atexit_pc)
__nv_reservedSMEM_devtool_atexit_pc:
	.zero		8
	.weak		__nv_reservedSMEM_allocation_mask
	.type		__nv_reservedSMEM_allocation_mask,@object
	.size		__nv_reservedSMEM_allocation_mask,(.L_2 - __nv_reservedSMEM_allocation_mask)
__nv_reservedSMEM_allocation_mask:
	.zero		4
.L_2:


//--------------------- .nv.constant0.matmul_kernel --------------------------
	.section	.nv.constant0.matmul_kernel,"a",@progbits
	.sectionflags	@""
	.align	4
.nv.constant0.matmul_kernel:
	.zero		976


//--------------------- SYMBOLS --------------------------

	.type		.nv.reservedSmem.offset0,@object
	.size		.nv.reservedSmem.offset0,0x4
	.type		.nv.reservedSmem.cap,@object
	.size		.nv.reservedSmem.cap,0x4
